//
// Generated by NVIDIA NVVM Compiler
//
// Compiler Build ID: CL-36424714
// Cuda compilation tools, release 13.0, V13.0.88
// Based on NVVM 20.0.0
//

.version 9.0
.target sm_100
.address_size 64

	// .globl	_Z27stencil_update_kernel_1stepPKfS0_Pfiiiiiiiiiiiifffff
.const .align 4 .f32 c_m2 = 0fBDAAAAAB;
.const .align 4 .f32 c_m1 = 0f3FAAAAAB;
.const .align 4 .f32 c_0 = 0fC0200000;

.visible .entry _Z27stencil_update_kernel_1stepPKfS0_Pfiiiiiiiiiiiifffff(
	.param .u64 .ptr .align 1 _Z27stencil_update_kernel_1stepPKfS0_Pfiiiiiiiiiiiifffff_param_0,
	.param .u64 .ptr .align 1 _Z27stencil_update_kernel_1stepPKfS0_Pfiiiiiiiiiiiifffff_param_1,
	.param .u64 .ptr .align 1 _Z27stencil_update_kernel_1stepPKfS0_Pfiiiiiiiiiiiifffff_param_2,
	.param .u32 _Z27stencil_update_kernel_1stepPKfS0_Pfiiiiiiiiiiiifffff_param_3,
	.param .u32 _Z27stencil_update_kernel_1stepPKfS0_Pfiiiiiiiiiiiifffff_param_4,
	.param .u32 _Z27stencil_update_kernel_1stepPKfS0_Pfiiiiiiiiiiiifffff_param_5,
	.param .u32 _Z27stencil_update_kernel_1stepPKfS0_Pfiiiiiiiiiiiifffff_param_6,
	.param .u32 _Z27stencil_update_kernel_1stepPKfS0_Pfiiiiiiiiiiiifffff_param_7,
	.param .u32 _Z27stencil_update_kernel_1stepPKfS0_Pfiiiiiiiiiiiifffff_param_8,
	.param .u32 _Z27stencil_update_kernel_1stepPKfS0_Pfiiiiiiiiiiiifffff_param_9,
	.param .u32 _Z27stencil_update_kernel_1stepPKfS0_Pfiiiiiiiiiiiifffff_param_10,
	.param .u32 _Z27stencil_update_kernel_1stepPKfS0_Pfiiiiiiiiiiiifffff_param_11,
	.param .u32 _Z27stencil_update_kernel_1stepPKfS0_Pfiiiiiiiiiiiifffff_param_12,
	.param .u32 _Z27stencil_update_kernel_1stepPKfS0_Pfiiiiiiiiiiiifffff_param_13,
	.param .u32 _Z27stencil_update_kernel_1stepPKfS0_Pfiiiiiiiiiiiifffff_param_14,
	.param .f32 _Z27stencil_update_kernel_1stepPKfS0_Pfiiiiiiiiiiiifffff_param_15,
	.param .f32 _Z27stencil_update_kernel_1stepPKfS0_Pfiiiiiiiiiiiifffff_param_16,
	.param .f32 _Z27stencil_update_kernel_1stepPKfS0_Pfiiiiiiiiiiiifffff_param_17,
	.param .f32 _Z27stencil_update_kernel_1stepPKfS0_Pfiiiiiiiiiiiifffff_param_18,
	.param .f32 _Z27stencil_update_kernel_1stepPKfS0_Pfiiiiiiiiiiiifffff_param_19
)
{
	.reg .pred 	%p<6>;
	.reg .b32 	%r<40>;
	.reg .b32 	%f<47>;
	.reg .b64 	%rd<82>;

	ld.param.u64 	%rd2, [_Z27stencil_update_kernel_1stepPKfS0_Pfiiiiiiiiiiiifffff_param_1];
	ld.param.u32 	%r4, [_Z27stencil_update_kernel_1stepPKfS0_Pfiiiiiiiiiiiifffff_param_3];
	ld.param.u32 	%r5, [_Z27stencil_update_kernel_1stepPKfS0_Pfiiiiiiiiiiiifffff_param_4];
	ld.param.u32 	%r6, [_Z27stencil_update_kernel_1stepPKfS0_Pfiiiiiiiiiiiifffff_param_5];
	ld.param.u32 	%r10, [_Z27stencil_update_kernel_1stepPKfS0_Pfiiiiiiiiiiiifffff_param_6];
	ld.param.u32 	%r11, [_Z27stencil_update_kernel_1stepPKfS0_Pfiiiiiiiiiiiifffff_param_7];
	ld.param.u32 	%r12, [_Z27stencil_update_kernel_1stepPKfS0_Pfiiiiiiiiiiiifffff_param_8];
	ld.param.u32 	%r13, [_Z27stencil_update_kernel_1stepPKfS0_Pfiiiiiiiiiiiifffff_param_9];
	ld.param.u32 	%r14, [_Z27stencil_update_kernel_1stepPKfS0_Pfiiiiiiiiiiiifffff_param_10];
	ld.param.u32 	%r16, [_Z27stencil_update_kernel_1stepPKfS0_Pfiiiiiiiiiiiifffff_param_11];
	ld.param.u32 	%r7, [_Z27stencil_update_kernel_1stepPKfS0_Pfiiiiiiiiiiiifffff_param_12];
	ld.param.u32 	%r8, [_Z27stencil_update_kernel_1stepPKfS0_Pfiiiiiiiiiiiifffff_param_13];
	ld.param.u32 	%r9, [_Z27stencil_update_kernel_1stepPKfS0_Pfiiiiiiiiiiiifffff_param_14];
	ld.param.f32 	%f1, [_Z27stencil_update_kernel_1stepPKfS0_Pfiiiiiiiiiiiifffff_param_15];
	ld.param.f32 	%f2, [_Z27stencil_update_kernel_1stepPKfS0_Pfiiiiiiiiiiiifffff_param_17];
	ld.param.f32 	%f3, [_Z27stencil_update_kernel_1stepPKfS0_Pfiiiiiiiiiiiifffff_param_18];
	ld.param.f32 	%f4, [_Z27stencil_update_kernel_1stepPKfS0_Pfiiiiiiiiiiiifffff_param_19];
	mov.u32 	%r17, %ctaid.x;
	mov.u32 	%r18, %ntid.x;
	mov.u32 	%r19, %tid.x;
	mad.lo.s32 	%r20, %r17, %r18, %r19;
	add.s32 	%r1, %r20, %r10;
	mov.u32 	%r21, %ctaid.y;
	mov.u32 	%r22, %ntid.y;
	mov.u32 	%r23, %tid.y;
	mad.lo.s32 	%r24, %r21, %r22, %r23;
	add.s32 	%r25, %r24, %r11;
	mov.u32 	%r26, %ctaid.z;
	mov.u32 	%r27, %ntid.z;
	mov.u32 	%r28, %tid.z;
	mad.lo.s32 	%r29, %r26, %r27, %r28;
	add.s32 	%r3, %r29, %r12;
	setp.gt.s32 	%p1, %r1, %r13;
	setp.gt.s32 	%p2, %r25, %r14;
	or.pred  	%p3, %p1, %p2;
	setp.gt.s32 	%p4, %r3, %r16;
	or.pred  	%p5, %p3, %p4;
	@%p5 bra 	$L__BB0_2;
	ld.param.u64 	%rd81, [_Z27stencil_update_kernel_1stepPKfS0_Pfiiiiiiiiiiiifffff_param_2];
	ld.param.u64 	%rd80, [_Z27stencil_update_kernel_1stepPKfS0_Pfiiiiiiiiiiiifffff_param_0];
	cvta.to.global.u64 	%rd4, %rd2;
	cvta.to.global.u64 	%rd5, %rd80;
	cvta.to.global.u64 	%rd6, %rd81;
	add.s32 	%r30, %r1, 4;
	add.s32 	%r31, %r25, 4;
	mul.wide.s32 	%rd7, %r5, %r4;
	cvt.s64.s32 	%rd8, %r6;
	mul.lo.s64 	%rd9, %rd7, %rd8;
	cvt.s64.s32 	%rd10, %r7;
	mul.lo.s64 	%rd11, %rd9, %rd10;
	cvt.s64.s32 	%rd12, %r8;
	cvt.s64.s32 	%rd13, %r9;
	cvt.s64.s32 	%rd14, %r30;
	mul.wide.s32 	%rd15, %r6, %r5;
	mul.lo.s64 	%rd16, %rd15, %rd14;
	mul.wide.s32 	%rd17, %r31, %r6;
	add.s64 	%rd18, %rd16, %rd17;
	cvt.s64.s32 	%rd19, %r3;
	add.s64 	%rd20, %rd18, %rd19;
	add.s64 	%rd21, %rd11, %rd20;
	shl.b64 	%rd22, %rd21, 2;
	add.s64 	%rd23, %rd4, %rd22;
	ld.global.nc.f32 	%f5, [%rd23+16];
	mad.lo.s64 	%rd24, %rd9, %rd12, %rd20;
	shl.b64 	%rd25, %rd24, 2;
	add.s64 	%rd26, %rd4, %rd25;
	ld.global.nc.f32 	%f6, [%rd26+16];
	ld.const.f32 	%f7, [c_0];
	ld.const.f32 	%f8, [c_m2];
	add.s32 	%r32, %r1, 2;
	cvt.s64.s32 	%rd27, %r32;
	mad.lo.s64 	%rd28, %rd15, %rd27, %rd17;
	add.s64 	%rd29, %rd28, %rd19;
	add.s64 	%rd30, %rd29, %rd11;
	shl.b64 	%rd31, %rd30, 2;
	add.s64 	%rd32, %rd4, %rd31;
	ld.global.nc.f32 	%f9, [%rd32+16];
	add.s32 	%r33, %r1, 6;
	cvt.s64.s32 	%rd33, %r33;
	mad.lo.s64 	%rd34, %rd15, %rd33, %rd17;
	add.s64 	%rd35, %rd34, %rd19;
	add.s64 	%rd36, %rd35, %rd11;
	shl.b64 	%rd37, %rd36, 2;
	add.s64 	%rd38, %rd4, %rd37;
	ld.global.nc.f32 	%f10, [%rd38+16];
	add.f32 	%f11, %f9, %f10;
	mul.f32 	%f12, %f8, %f11;
	fma.rn.f32 	%f13, %f5, %f7, %f12;
	ld.const.f32 	%f14, [c_m1];
	add.s32 	%r34, %r1, 3;
	cvt.s64.s32 	%rd39, %r34;
	mad.lo.s64 	%rd40, %rd15, %rd39, %rd17;
	add.s64 	%rd41, %rd40, %rd19;
	add.s64 	%rd42, %rd41, %rd11;
	shl.b64 	%rd43, %rd42, 2;
	add.s64 	%rd44, %rd4, %rd43;
	ld.global.nc.f32 	%f15, [%rd44+16];
	add.s32 	%r35, %r1, 5;
	cvt.s64.s32 	%rd45, %r35;
	mad.lo.s64 	%rd46, %rd15, %rd45, %rd17;
	add.s64 	%rd47, %rd46, %rd19;
	add.s64 	%rd48, %rd47, %rd11;
	shl.b64 	%rd49, %rd48, 2;
	add.s64 	%rd50, %rd4, %rd49;
	ld.global.nc.f32 	%f16, [%rd50+16];
	add.f32 	%f17, %f15, %f16;
	fma.rn.f32 	%f18, %f14, %f17, %f13;
	add.s32 	%r36, %r25, 2;
	mul.wide.s32 	%rd51, %r36, %r6;
	add.s64 	%rd52, %rd16, %rd51;
	add.s64 	%rd53, %rd52, %rd19;
	add.s64 	%rd54, %rd53, %rd11;
	shl.b64 	%rd55, %rd54, 2;
	add.s64 	%rd56, %rd4, %rd55;
	ld.global.nc.f32 	%f19, [%rd56+16];
	add.s32 	%r37, %r25, 6;
	mul.wide.s32 	%rd57, %r37, %r6;
	add.s64 	%rd58, %rd16, %rd57;
	add.s64 	%rd59, %rd58, %rd19;
	add.s64 	%rd60, %rd59, %rd11;
	shl.b64 	%rd61, %rd60, 2;
	add.s64 	%rd62, %rd4, %rd61;
	ld.global.nc.f32 	%f20, [%rd62+16];
	add.f32 	%f21, %f19, %f20;
	mul.f32 	%f22, %f8, %f21;
	fma.rn.f32 	%f23, %f5, %f7, %f22;
	add.s32 	%r38, %r25, 3;
	mul.wide.s32 	%rd63, %r38, %r6;
	add.s64 	%rd64, %rd16, %rd63;
	add.s64 	%rd65, %rd64, %rd19;
	add.s64 	%rd66, %rd65, %rd11;
	shl.b64 	%rd67, %rd66, 2;
	add.s64 	%rd68, %rd4, %rd67;
	ld.global.nc.f32 	%f24, [%rd68+16];
	add.s32 	%r39, %r25, 5;
	mul.wide.s32 	%rd69, %r39, %r6;
	add.s64 	%rd70, %rd16, %rd69;
	add.s64 	%rd71, %rd70, %rd19;
	add.s64 	%rd72, %rd71, %rd11;
	shl.b64 	%rd73, %rd72, 2;
	add.s64 	%rd74, %rd4, %rd73;
	ld.global.nc.f32 	%f25, [%rd74+16];
	add.f32 	%f26, %f24, %f25;
	fma.rn.f32 	%f27, %f14, %f26, %f23;
	ld.global.nc.f32 	%f28, [%rd23+8];
	ld.global.nc.f32 	%f29, [%rd23+24];
	add.f32 	%f30, %f28, %f29;
	mul.f32 	%f31, %f8, %f30;
	fma.rn.f32 	%f32, %f5, %f7, %f31;
	ld.global.nc.f32 	%f33, [%rd23+12];
	ld.global.nc.f32 	%f34, [%rd23+20];
	add.f32 	%f35, %f33, %f34;
	fma.rn.f32 	%f36, %f14, %f35, %f32;
	shl.b64 	%rd75, %rd20, 2;
	add.s64 	%rd76, %rd5, %rd75;
	ld.global.nc.f32 	%f37, [%rd76+16];
	mul.f32 	%f38, %f3, %f27;
	fma.rn.f32 	%f39, %f2, %f18, %f38;
	fma.rn.f32 	%f40, %f4, %f36, %f39;
	add.f32 	%f41, %f5, %f5;
	sub.f32 	%f42, %f41, %f6;
	mul.f32 	%f43, %f1, %f1;
	mul.f32 	%f44, %f43, %f40;
	div.rn.f32 	%f45, %f44, %f37;
	add.f32 	%f46, %f42, %f45;
	mad.lo.s64 	%rd77, %rd9, %rd13, %rd20;
	shl.b64 	%rd78, %rd77, 2;
	add.s64 	%rd79, %rd6, %rd78;
	st.global.f32 	[%rd79+16], %f46;
$L__BB0_2:
	ret;

}
	// .globl	_Z20source_inject_kernelPKfS0_S0_Pfiiiiiiiiiiffffffiiiii
.visible .entry _Z20source_inject_kernelPKfS0_S0_Pfiiiiiiiiiiffffffiiiii(
	.param .u64 .ptr .align 1 _Z20source_inject_kernelPKfS0_S0_Pfiiiiiiiiiiffffffiiiii_param_0,
	.param .u64 .ptr .align 1 _Z20source_inject_kernelPKfS0_S0_Pfiiiiiiiiiiffffffiiiii_param_1,
	.param .u64 .ptr .align 1 _Z20source_inject_kernelPKfS0_S0_Pfiiiiiiiiiiffffffiiiii_param_2,
	.param .u64 .ptr .align 1 _Z20source_inject_kernelPKfS0_S0_Pfiiiiiiiiiiffffffiiiii_param_3,
	.param .u32 _Z20source_inject_kernelPKfS0_S0_Pfiiiiiiiiiiffffffiiiii_param_4,
	.param .u32 _Z20source_inject_kernelPKfS0_S0_Pfiiiiiiiiiiffffffiiiii_param_5,
	.param .u32 _Z20source_inject_kernelPKfS0_S0_Pfiiiiiiiiiiffffffiiiii_param_6,
	.param .u32 _Z20source_inject_kernelPKfS0_S0_Pfiiiiiiiiiiffffffiiiii_param_7,
	.param .u32 _Z20source_inject_kernelPKfS0_S0_Pfiiiiiiiiiiffffffiiiii_param_8,
	.param .u32 _Z20source_inject_kernelPKfS0_S0_Pfiiiiiiiiiiffffffiiiii_param_9,
	.param .u32 _Z20source_inject_kernelPKfS0_S0_Pfiiiiiiiiiiffffffiiiii_param_10,
	.param .u32 _Z20source_inject_kernelPKfS0_S0_Pfiiiiiiiiiiffffffiiiii_param_11,
	.param .u32 _Z20source_inject_kernelPKfS0_S0_Pfiiiiiiiiiiffffffiiiii_param_12,
	.param .u32 _Z20source_inject_kernelPKfS0_S0_Pfiiiiiiiiiiffffffiiiii_param_13,
	.param .f32 _Z20source_inject_kernelPKfS0_S0_Pfiiiiiiiiiiffffffiiiii_param_14,
	.param .f32 _Z20source_inject_kernelPKfS0_S0_Pfiiiiiiiiiiffffffiiiii_param_15,
	.param .f32 _Z20source_inject_kernelPKfS0_S0_Pfiiiiiiiiiiffffffiiiii_param_16,
	.param .f32 _Z20source_inject_kernelPKfS0_S0_Pfiiiiiiiiiiffffffiiiii_param_17,
	.param .f32 _Z20source_inject_kernelPKfS0_S0_Pfiiiiiiiiiiffffffiiiii_param_18,
	.param .f32 _Z20source_inject_kernelPKfS0_S0_Pfiiiiiiiiiiffffffiiiii_param_19,
	.param .u32 _Z20source_inject_kernelPKfS0_S0_Pfiiiiiiiiiiffffffiiiii_param_20,
	.param .u32 _Z20source_inject_kernelPKfS0_S0_Pfiiiiiiiiiiffffffiiiii_param_21,
	.param .u32 _Z20source_inject_kernelPKfS0_S0_Pfiiiiiiiiiiffffffiiiii_param_22,
	.param .u32 _Z20source_inject_kernelPKfS0_S0_Pfiiiiiiiiiiffffffiiiii_param_23,
	.param .u32 _Z20source_inject_kernelPKfS0_S0_Pfiiiiiiiiiiffffffiiiii_param_24
)
{
	.reg .pred 	%p<86>;
	.reg .b32 	%r<50>;
	.reg .b32 	%f<75>;
	.reg .b64 	%rd<53>;

	ld.param.u64 	%rd17, [_Z20source_inject_kernelPKfS0_S0_Pfiiiiiiiiiiffffffiiiii_param_3];
	ld.param.u32 	%r14, [_Z20source_inject_kernelPKfS0_S0_Pfiiiiiiiiiiffffffiiiii_param_4];
	ld.param.u32 	%r15, [_Z20source_inject_kernelPKfS0_S0_Pfiiiiiiiiiiffffffiiiii_param_5];
	ld.param.u32 	%r18, [_Z20source_inject_kernelPKfS0_S0_Pfiiiiiiiiiiffffffiiiii_param_8];
	ld.param.u32 	%r19, [_Z20source_inject_kernelPKfS0_S0_Pfiiiiiiiiiiffffffiiiii_param_9];
	ld.param.u32 	%r20, [_Z20source_inject_kernelPKfS0_S0_Pfiiiiiiiiiiffffffiiiii_param_10];
	ld.param.u32 	%r21, [_Z20source_inject_kernelPKfS0_S0_Pfiiiiiiiiiiffffffiiiii_param_11];
	ld.param.u32 	%r22, [_Z20source_inject_kernelPKfS0_S0_Pfiiiiiiiiiiffffffiiiii_param_12];
	ld.param.f32 	%f15, [_Z20source_inject_kernelPKfS0_S0_Pfiiiiiiiiiiffffffiiiii_param_16];
	ld.param.f32 	%f16, [_Z20source_inject_kernelPKfS0_S0_Pfiiiiiiiiiiffffffiiiii_param_17];
	ld.param.f32 	%f17, [_Z20source_inject_kernelPKfS0_S0_Pfiiiiiiiiiiffffffiiiii_param_18];
	ld.param.u32 	%r27, [_Z20source_inject_kernelPKfS0_S0_Pfiiiiiiiiiiffffffiiiii_param_20];
	ld.param.u32 	%r28, [_Z20source_inject_kernelPKfS0_S0_Pfiiiiiiiiiiffffffiiiii_param_21];
	ld.param.u32 	%r24, [_Z20source_inject_kernelPKfS0_S0_Pfiiiiiiiiiiffffffiiiii_param_22];
	ld.param.u32 	%r26, [_Z20source_inject_kernelPKfS0_S0_Pfiiiiiiiiiiffffffiiiii_param_24];
	cvta.to.global.u64 	%rd1, %rd17;
	mov.u32 	%r29, %ctaid.x;
	mov.u32 	%r30, %ntid.x;
	mov.u32 	%r31, %tid.x;
	mad.lo.s32 	%r32, %r29, %r30, %r31;
	add.s32 	%r1, %r32, %r27;
	setp.gt.s32 	%p5, %r1, %r28;
	@%p5 bra 	$L__BB1_17;
	ld.param.u32 	%r49, [_Z20source_inject_kernelPKfS0_S0_Pfiiiiiiiiiiffffffiiiii_param_23];
	ld.param.f32 	%f74, [_Z20source_inject_kernelPKfS0_S0_Pfiiiiiiiiiiffffffiiiii_param_19];
	ld.param.f32 	%f73, [_Z20source_inject_kernelPKfS0_S0_Pfiiiiiiiiiiffffffiiiii_param_15];
	ld.param.f32 	%f72, [_Z20source_inject_kernelPKfS0_S0_Pfiiiiiiiiiiffffffiiiii_param_14];
	ld.param.u32 	%r48, [_Z20source_inject_kernelPKfS0_S0_Pfiiiiiiiiiiffffffiiiii_param_13];
	ld.param.u32 	%r47, [_Z20source_inject_kernelPKfS0_S0_Pfiiiiiiiiiiffffffiiiii_param_7];
	ld.param.u32 	%r46, [_Z20source_inject_kernelPKfS0_S0_Pfiiiiiiiiiiffffffiiiii_param_6];
	ld.param.u64 	%rd52, [_Z20source_inject_kernelPKfS0_S0_Pfiiiiiiiiiiffffffiiiii_param_2];
	ld.param.u64 	%rd51, [_Z20source_inject_kernelPKfS0_S0_Pfiiiiiiiiiiffffffiiiii_param_1];
	ld.param.u64 	%rd50, [_Z20source_inject_kernelPKfS0_S0_Pfiiiiiiiiiiffffffiiiii_param_0];
	cvta.to.global.u64 	%rd18, %rd52;
	cvta.to.global.u64 	%rd19, %rd50;
	cvta.to.global.u64 	%rd20, %rd51;
	mul.lo.s32 	%r33, %r26, %r1;
	mul.wide.s32 	%rd21, %r33, 4;
	add.s64 	%rd22, %rd18, %rd21;
	ld.global.nc.f32 	%f19, [%rd22];
	ld.global.nc.f32 	%f20, [%rd22+4];
	ld.global.nc.f32 	%f21, [%rd22+8];
	sub.f32 	%f22, %f19, %f16;
	div.rn.f32 	%f23, %f22, %f72;
	sub.f32 	%f24, %f20, %f17;
	div.rn.f32 	%f25, %f24, %f73;
	sub.f32 	%f26, %f21, %f74;
	div.rn.f32 	%f27, %f26, %f15;
	cvt.rmi.f32.f32 	%f28, %f23;
	cvt.rzi.s32.f32 	%r34, %f28;
	cvt.rmi.f32.f32 	%f29, %f25;
	cvt.rzi.s32.f32 	%r35, %f29;
	cvt.rmi.f32.f32 	%f30, %f27;
	cvt.rzi.s32.f32 	%r36, %f30;
	sub.f32 	%f1, %f23, %f28;
	sub.f32 	%f2, %f25, %f29;
	sub.f32 	%f3, %f27, %f30;
	add.s32 	%r38, %r34, 4;
	add.s32 	%r39, %r35, 4;
	cvt.s64.s32 	%rd23, %r38;
	cvt.s64.s32 	%rd2, %r15;
	cvt.s64.s32 	%rd3, %r46;
	mul.wide.s32 	%rd24, %r38, %r15;
	cvt.s64.s32 	%rd4, %r39;
	add.s64 	%rd25, %rd24, %rd4;
	cvt.s64.s32 	%rd5, %r36;
	mad.lo.s64 	%rd26, %rd25, %rd3, %rd5;
	shl.b64 	%rd27, %rd26, 2;
	add.s64 	%rd28, %rd19, %rd27;
	ld.global.nc.f32 	%f4, [%rd28+16];
	mad.lo.s32 	%r40, %r49, %r24, %r1;
	mul.wide.s32 	%rd29, %r40, 4;
	add.s64 	%rd30, %rd20, %rd29;
	ld.global.nc.f32 	%f5, [%rd30];
	add.s32 	%r4, %r47, -1;
	add.s32 	%r5, %r19, -1;
	add.s32 	%r6, %r21, -1;
	add.s32 	%r7, %r20, 1;
	add.s32 	%r8, %r22, 1;
	mov.f32 	%f31, 0f3F800000;
	sub.f32 	%f6, %f31, %f1;
	sub.f32 	%f7, %f31, %f2;
	sub.f32 	%f8, %f31, %f3;
	mul.wide.s32 	%rd6, %r48, %r14;
	add.s32 	%r9, %r18, 1;
	setp.ge.s32 	%p6, %r34, %r4;
	setp.gt.s32 	%p7, %r34, %r9;
	add.s64 	%rd31, %rd6, %rd23;
	mul.lo.s64 	%rd7, %rd31, %rd2;
	setp.ge.s32 	%p8, %r35, %r5;
	and.pred  	%p1, %p6, %p8;
	not.pred 	%p9, %p1;
	setp.gt.s32 	%p10, %r35, %r7;
	mul.f32 	%f9, %f6, %f7;
	add.s64 	%rd32, %rd7, %rd4;
	setp.lt.s32 	%p11, %r36, %r6;
	or.pred  	%p12, %p9, %p11;
	or.pred  	%p13, %p12, %p7;
	or.pred  	%p14, %p13, %p10;
	setp.gt.s32 	%p15, %r36, %r8;
	mad.lo.s64 	%rd33, %rd32, %rd3, %rd5;
	shl.b64 	%rd34, %rd33, 2;
	add.s64 	%rd8, %rd1, %rd34;
	or.pred  	%p16, %p14, %p15;
	@%p16 bra 	$L__BB1_3;
	mul.f32 	%f32, %f9, %f8;
	mul.f32 	%f33, %f32, 0f3C23D70A;
	mul.f32 	%f34, %f5, %f33;
	div.rn.f32 	%f35, %f34, %f4;
	atom.global.add.f32 	%f36, [%rd8+16], %f35;
$L__BB1_3:
	cvt.u32.u64 	%r10, %rd5;
	add.s32 	%r11, %r10, 1;
	setp.lt.s32 	%p19, %r11, %r6;
	or.pred  	%p21, %p9, %p19;
	or.pred  	%p22, %p21, %p7;
	or.pred  	%p23, %p22, %p10;
	setp.gt.s32 	%p24, %r10, %r22;
	or.pred  	%p25, %p23, %p24;
	@%p25 bra 	$L__BB1_5;
	mul.f32 	%f37, %f9, %f3;
	mul.f32 	%f38, %f37, 0f3C23D70A;
	mul.f32 	%f39, %f5, %f38;
	div.rn.f32 	%f40, %f39, %f4;
	atom.global.add.f32 	%f41, [%rd8+20], %f40;
$L__BB1_5:
	cvt.u32.u64 	%r41, %rd5;
	setp.gt.s32 	%p26, %r41, %r8;
	setp.lt.s32 	%p27, %r41, %r6;
	setp.gt.s32 	%p28, %r34, %r9;
	setp.ge.s32 	%p29, %r34, %r4;
	add.s32 	%r12, %r35, 1;
	setp.ge.s32 	%p30, %r12, %r5;
	and.pred  	%p2, %p29, %p30;
	not.pred 	%p31, %p2;
	setp.gt.s32 	%p32, %r35, %r20;
	mul.f32 	%f10, %f6, %f2;
	add.s32 	%r42, %r35, 5;
	cvt.s64.s32 	%rd9, %r42;
	add.s64 	%rd37, %rd7, %rd9;
	or.pred  	%p33, %p31, %p27;
	or.pred  	%p34, %p33, %p28;
	or.pred  	%p35, %p34, %p32;
	mad.lo.s64 	%rd38, %rd37, %rd3, %rd5;
	shl.b64 	%rd39, %rd38, 2;
	add.s64 	%rd10, %rd1, %rd39;
	or.pred  	%p36, %p35, %p26;
	@%p36 bra 	$L__BB1_7;
	mul.f32 	%f42, %f10, %f8;
	mul.f32 	%f43, %f42, 0f3C23D70A;
	mul.f32 	%f44, %f5, %f43;
	div.rn.f32 	%f45, %f44, %f4;
	atom.global.add.f32 	%f46, [%rd10+16], %f45;
$L__BB1_7:
	setp.gt.s32 	%p38, %r10, %r22;
	setp.lt.s32 	%p39, %r11, %r6;
	or.pred  	%p42, %p31, %p39;
	or.pred  	%p43, %p42, %p28;
	or.pred  	%p44, %p43, %p38;
	or.pred  	%p45, %p44, %p32;
	@%p45 bra 	$L__BB1_9;
	mul.f32 	%f47, %f10, %f3;
	mul.f32 	%f48, %f47, 0f3C23D70A;
	mul.f32 	%f49, %f5, %f48;
	div.rn.f32 	%f50, %f49, %f4;
	atom.global.add.f32 	%f51, [%rd10+20], %f50;
$L__BB1_9:
	cvt.u32.u64 	%r43, %rd5;
	setp.gt.s32 	%p46, %r43, %r8;
	setp.lt.s32 	%p47, %r43, %r6;
	setp.gt.s32 	%p48, %r35, %r7;
	setp.ge.s32 	%p49, %r35, %r5;
	add.s32 	%r13, %r34, 1;
	setp.ge.s32 	%p50, %r13, %r4;
	setp.gt.s32 	%p51, %r34, %r18;
	add.s32 	%r44, %r34, 5;
	cvt.s64.s32 	%rd41, %r44;
	add.s64 	%rd42, %rd6, %rd41;
	mul.lo.s64 	%rd11, %rd42, %rd2;
	and.pred  	%p3, %p50, %p49;
	not.pred 	%p52, %p3;
	mul.f32 	%f11, %f1, %f7;
	add.s64 	%rd43, %rd11, %rd4;
	or.pred  	%p53, %p52, %p47;
	or.pred  	%p54, %p53, %p51;
	or.pred  	%p55, %p54, %p48;
	mad.lo.s64 	%rd44, %rd43, %rd3, %rd5;
	shl.b64 	%rd45, %rd44, 2;
	add.s64 	%rd12, %rd1, %rd45;
	or.pred  	%p56, %p55, %p46;
	@%p56 bra 	$L__BB1_11;
	mul.f32 	%f52, %f11, %f8;
	mul.f32 	%f53, %f52, 0f3C23D70A;
	mul.f32 	%f54, %f5, %f53;
	div.rn.f32 	%f55, %f54, %f4;
	atom.global.add.f32 	%f56, [%rd12+16], %f55;
$L__BB1_11:
	setp.gt.s32 	%p58, %r10, %r22;
	setp.lt.s32 	%p59, %r11, %r6;
	or.pred  	%p62, %p52, %p59;
	or.pred  	%p63, %p62, %p51;
	or.pred  	%p64, %p63, %p48;
	or.pred  	%p65, %p64, %p58;
	@%p65 bra 	$L__BB1_13;
	mul.f32 	%f57, %f11, %f3;
	mul.f32 	%f58, %f57, 0f3C23D70A;
	mul.f32 	%f59, %f5, %f58;
	div.rn.f32 	%f60, %f59, %f4;
	atom.global.add.f32 	%f61, [%rd12+20], %f60;
$L__BB1_13:
	cvt.u32.u64 	%r45, %rd5;
	setp.gt.s32 	%p66, %r34, %r18;
	setp.ge.s32 	%p67, %r13, %r4;
	setp.gt.s32 	%p68, %r35, %r20;
	setp.ge.s32 	%p69, %r12, %r5;
	setp.gt.s32 	%p70, %r45, %r8;
	setp.lt.s32 	%p71, %r45, %r6;
	and.pred  	%p4, %p67, %p69;
	not.pred 	%p72, %p4;
	mul.f32 	%f12, %f1, %f2;
	add.s64 	%rd47, %rd11, %rd9;
	or.pred  	%p73, %p72, %p71;
	or.pred  	%p74, %p73, %p66;
	or.pred  	%p75, %p74, %p68;
	mad.lo.s64 	%rd48, %rd47, %rd3, %rd5;
	shl.b64 	%rd49, %rd48, 2;
	add.s64 	%rd13, %rd1, %rd49;
	or.pred  	%p76, %p75, %p70;
	@%p76 bra 	$L__BB1_15;
	mul.f32 	%f62, %f12, %f8;
	mul.f32 	%f63, %f62, 0f3C23D70A;
	mul.f32 	%f64, %f5, %f63;
	div.rn.f32 	%f65, %f64, %f4;
	atom.global.add.f32 	%f66, [%rd13+16], %f65;
$L__BB1_15:
	setp.gt.s32 	%p77, %r34, %r18;
	setp.gt.s32 	%p78, %r35, %r20;
	setp.gt.s32 	%p79, %r10, %r22;
	setp.lt.s32 	%p80, %r11, %r6;
	or.pred  	%p82, %p72, %p80;
	or.pred  	%p83, %p82, %p79;
	or.pred  	%p84, %p83, %p77;
	or.pred  	%p85, %p84, %p78;
	@%p85 bra 	$L__BB1_17;
	mul.f32 	%f67, %f12, %f3;
	mul.f32 	%f68, %f67, 0f3C23D70A;
	mul.f32 	%f69, %f5, %f68;
	div.rn.f32 	%f70, %f69, %f4;
	atom.global.add.f32 	%f71, [%rd13+20], %f70;
$L__BB1_17:
	ret;

}


// ===== COMPILED SASS (sm_100) =====

	.target	sm_100

	.elftype	@"ET_EXEC"


//--------------------- .note.nv.tkinfo           --------------------------
	.section	.note.nv.tkinfo,"",@"SHT_NOTE"
	.sectionflags	@"SHF_NOTE_NV_TKINFO"
	.tkinfo
        /*0018*/ 	.word	0x00000002
        /*0030*/ 	.string	""
        /*0030*/ 	.string	"ptxas"
        /*0030*/ 	.string	"Cuda compilation tools, release 13.0, V13.0.88"
        /*0030*/ 	.string	"Build cuda_13.0.r13.0/compiler.36424714_0"
        /*0030*/ 	.string	"-arch sm_100 -m 64 "



//--------------------- .note.nv.cuinfo           --------------------------
	.section	.note.nv.cuinfo,"",@"SHT_NOTE"
	.sectionflags	@"SHF_NOTE_NV_CUINFO"
        /*0018*/ 	.short	0x0002
        /*001a*/ 	.short	0x0064
        /*001c*/ 	.short	0x0082
	.zero		2


//--------------------- .nv.info                  --------------------------
	.section	.nv.info,"",@"SHT_CUDA_INFO"
	.align	4


	//----- nvinfo : EIATTR_REGCOUNT
	.align		4
        /*0000*/ 	.byte	0x04, 0x2f
        /*0002*/ 	.short	(.L_4 - .L_3)
	.align		4
.L_3:
        /*0004*/ 	.word	index@(_Z27stencil_update_kernel_1stepPKfS0_Pfiiiiiiiiiiiifffff)
        /*0008*/ 	.word	0x00000020


	//----- nvinfo : EIATTR_FRAME_SIZE
	.align		4
.L_4:
        /*000c*/ 	.byte	0x04, 0x11
        /*000e*/ 	.short	(.L_6 - .L_5)
	.align		4
.L_5:
        /*0010*/ 	.word	index@($__internal_1_$__cuda_sm3x_div_rn_noftz_f32_slowpath)
        /*0014*/ 	.word	0x00000000


	//----- nvinfo : EIATTR_FRAME_SIZE
	.align		4
.L_6:
        /*0018*/ 	.byte	0x04, 0x11
        /*001a*/ 	.short	(.L_8 - .L_7)
	.align		4
.L_7:
        /*001c*/ 	.word	index@(_Z27stencil_update_kernel_1stepPKfS0_Pfiiiiiiiiiiiifffff)
        /*0020*/ 	.word	0x00000000


	//----- nvinfo : EIATTR_REGCOUNT
	.align		4
.L_8:
        /*0024*/ 	.byte	0x04, 0x2f
        /*0026*/ 	.short	(.L_10 - .L_9)
	.align		4
.L_9:
        /*0028*/ 	.word	index@(_Z20source_inject_kernelPKfS0_S0_Pfiiiiiiiiiiffffffiiiii)
        /*002c*/ 	.word	0x00000023


	//----- nvinfo : EIATTR_FRAME_SIZE
	.align		4
.L_10:
        /*0030*/ 	.byte	0x04, 0x11
        /*0032*/ 	.short	(.L_12 - .L_11)
	.align		4
.L_11:
        /*0034*/ 	.word	index@($__internal_0_$__cuda_sm3x_div_rn_noftz_f32_slowpath)
        /*0038*/ 	.word	0x00000000


	//----- nvinfo : EIATTR_FRAME_SIZE
	.align		4
.L_12:
        /*003c*/ 	.byte	0x04, 0x11
        /*003e*/ 	.short	(.L_14 - .L_13)
	.align		4
.L_13:
        /*0040*/ 	.word	index@(_Z20source_inject_kernelPKfS0_S0_Pfiiiiiiiiiiffffffiiiii)
        /*0044*/ 	.word	0x00000000


	//----- nvinfo : EIATTR_MIN_STACK_SIZE
	.align		4
.L_14:
        /*0048*/ 	.byte	0x04, 0x12
        /*004a*/ 	.short	(.L_16 - .L_15)
	.align		4
.L_15:
        /*004c*/ 	.word	index@(_Z20source_inject_kernelPKfS0_S0_Pfiiiiiiiiiiffffffiiiii)
        /*0050*/ 	.word	0x00000000


	//----- nvinfo : EIATTR_MIN_STACK_SIZE
	.align		4
.L_16:
        /*0054*/ 	.byte	0x04, 0x12
        /*0056*/ 	.short	(.L_18 - .L_17)
	.align		4
.L_17:
        /*0058*/ 	.word	index@(_Z27stencil_update_kernel_1stepPKfS0_Pfiiiiiiiiiiiifffff)
        /*005c*/ 	.word	0x00000000
.L_18:


//--------------------- .nv.compat                --------------------------
	.section	.nv.compat,"",@"SHT_CUDA_COMPAT_INFO"
	.align	4
        /*0000*/ 	.byte	0x02, 0x09, 0x00, 0x00, 0x02, 0x02, 0x01, 0x00, 0x02, 0x05, 0x05, 0x00, 0x03, 0x07, 0x01, 0x01
        /*0010*/ 	.byte	0x02, 0x03, 0x00, 0x00, 0x02, 0x06, 0x01, 0x00, 0x04, 0x0b, 0x08, 0x00, 0x01, 0x00, 0x00, 0x00
        /*0020*/ 	.byte	0x00, 0x00, 0x00, 0x00


//--------------------- .nv.info._Z20source_inject_kernelPKfS0_S0_Pfiiiiiiiiiiffffffiiiii --------------------------
	.section	.nv.info._Z20source_inject_kernelPKfS0_S0_Pfiiiiiiiiiiffffffiiiii,"",@"SHT_CUDA_INFO"
	.sectionflags	@""
	.align	4


	//----- nvinfo : EIATTR_CUDA_API_VERSION
	.align		4
        /*0000*/ 	.byte	0x04, 0x37
        /*0002*/ 	.short	(.L_20 - .L_19)
.L_19:
        /*0004*/ 	.word	0x00000082


	//----- nvinfo : EIATTR_KPARAM_INFO
	.align		4
.L_20:
        /*0008*/ 	.byte	0x04, 0x17
        /*000a*/ 	.short	(.L_22 - .L_21)
.L_21:
        /*000c*/ 	.word	0x00000000
        /*0010*/ 	.short	0x0018
        /*0012*/ 	.short	0x0070
        /*0014*/ 	.byte	0x00, 0xf0, 0x11, 0x00


	//----- nvinfo : EIATTR_KPARAM_INFO
	.align		4
.L_22:
        /*0018*/ 	.byte	0x04, 0x17
        /*001a*/ 	.short	(.L_24 - .L_23)
.L_23:
        /*001c*/ 	.word	0x00000000
        /*0020*/ 	.short	0x0017
        /*0022*/ 	.short	0x006c
        /*0024*/ 	.byte	0x00, 0xf0, 0x11, 0x00


	//----- nvinfo : EIATTR_KPARAM_INFO
	.align		4
.L_24:
        /*0028*/ 	.byte	0x04, 0x17
        /*002a*/ 	.short	(.L_26 - .L_25)
.L_25:
        /*002c*/ 	.word	0x00000000
        /*0030*/ 	.short	0x0016
        /*0032*/ 	.short	0x0068
        /*0034*/ 	.byte	0x00, 0xf0, 0x11, 0x00


	//----- nvinfo : EIATTR_KPARAM_INFO
	.align		4
.L_26:
        /*0038*/ 	.byte	0x04, 0x17
        /*003a*/ 	.short	(.L_28 - .L_27)
.L_27:
        /*003c*/ 	.word	0x00000000
        /*0040*/ 	.short	0x0015
        /*0042*/ 	.short	0x0064
        /*0044*/ 	.byte	0x00, 0xf0, 0x11, 0x00


	//----- nvinfo : EIATTR_KPARAM_INFO
	.align		4
.L_28:
        /*0048*/ 	.byte	0x04, 0x17
        /*004a*/ 	.short	(.L_30 - .L_29)
.L_29:
        /*004c*/ 	.word	0x00000000
        /*0050*/ 	.short	0x0014
        /*0052*/ 	.short	0x0060
        /*0054*/ 	.byte	0x00, 0xf0, 0x11, 0x00


	//----- nvinfo : EIATTR_KPARAM_INFO
	.align		4
.L_30:
        /*0058*/ 	.byte	0x04, 0x17
        /*005a*/ 	.short	(.L_32 - .L_31)
.L_31:
        /*005c*/ 	.word	0x00000000
        /*0060*/ 	.short	0x0013
        /*0062*/ 	.short	0x005c
        /*0064*/ 	.byte	0x00, 0xf0, 0x11, 0x00


	//----- nvinfo : EIATTR_KPARAM_INFO
	.align		4
.L_32:
        /*0068*/ 	.byte	0x04, 0x17
        /*006a*/ 	.short	(.L_34 - .L_33)
.L_33:
        /*006c*/ 	.word	0x00000000
        /*0070*/ 	.short	0x0012
        /*0072*/ 	.short	0x0058
        /*0074*/ 	.byte	0x00, 0xf0, 0x11, 0x00


	//----- nvinfo : EIATTR_KPARAM_INFO
	.align		4
.L_34:
        /*0078*/ 	.byte	0x04, 0x17
        /*007a*/ 	.short	(.L_36 - .L_35)
.L_35:
        /*007c*/ 	.word	0x00000000
        /*0080*/ 	.short	0x0011
        /*0082*/ 	.short	0x0054
        /*0084*/ 	.byte	0x00, 0xf0, 0x11, 0x00


	//----- nvinfo : EIATTR_KPARAM_INFO
	.align		4
.L_36:
        /*0088*/ 	.byte	0x04, 0x17
        /*008a*/ 	.short	(.L_38 - .L_37)
.L_37:
        /*008c*/ 	.word	0x00000000
        /*0090*/ 	.short	0x0010
        /*0092*/ 	.short	0x0050
        /*0094*/ 	.byte	0x00, 0xf0, 0x11, 0x00


	//----- nvinfo : EIATTR_KPARAM_INFO
	.align		4
.L_38:
        /*0098*/ 	.byte	0x04, 0x17
        /*009a*/ 	.short	(.L_40 - .L_39)
.L_39:
        /*009c*/ 	.word	0x00000000
        /*00a0*/ 	.short	0x000f
        /*00a2*/ 	.short	0x004c
        /*00a4*/ 	.byte	0x00, 0xf0, 0x11, 0x00


	//----- nvinfo : EIATTR_KPARAM_INFO
	.align		4
.L_40:
        /*00a8*/ 	.byte	0x04, 0x17
        /*00aa*/ 	.short	(.L_42 - .L_41)
.L_41:
        /*00ac*/ 	.word	0x00000000
        /*00b0*/ 	.short	0x000e
        /*00b2*/ 	.short	0x0048
        /*00b4*/ 	.byte	0x00, 0xf0, 0x11, 0x00


	//----- nvinfo : EIATTR_KPARAM_INFO
	.align		4
.L_42:
        /*00b8*/ 	.byte	0x04, 0x17
        /*00ba*/ 	.short	(.L_44 - .L_43)
.L_43:
        /*00bc*/ 	.word	0x00000000
        /*00c0*/ 	.short	0x000d
        /*00c2*/ 	.short	0x0044
        /*00c4*/ 	.byte	0x00, 0xf0, 0x11, 0x00


	//----- nvinfo : EIATTR_KPARAM_INFO
	.align		4
.L_44:
        /*00c8*/ 	.byte	0x04, 0x17
        /*00ca*/ 	.short	(.L_46 - .L_45)
.L_45:
        /*00cc*/ 	.word	0x00000000
        /*00d0*/ 	.short	0x000c
        /*00d2*/ 	.short	0x0040
        /*00d4*/ 	.byte	0x00, 0xf0, 0x11, 0x00


	//----- nvinfo : EIATTR_KPARAM_INFO
	.align		4
.L_46:
        /*00d8*/ 	.byte	0x04, 0x17
        /*00da*/ 	.short	(.L_48 - .L_47)
.L_47:
        /*00dc*/ 	.word	0x00000000
        /*00e0*/ 	.short	0x000b
        /*00e2*/ 	.short	0x003c
        /*00e4*/ 	.byte	0x00, 0xf0, 0x11, 0x00


	//----- nvinfo : EIATTR_KPARAM_INFO
	.align		4
.L_48:
        /*00e8*/ 	.byte	0x04, 0x17
        /*00ea*/ 	.short	(.L_50 - .L_49)
.L_49:
        /*00ec*/ 	.word	0x00000000
        /*00f0*/ 	.short	0x000a
        /*00f2*/ 	.short	0x0038
        /*00f4*/ 	.byte	0x00, 0xf0, 0x11, 0x00


	//----- nvinfo : EIATTR_KPARAM_INFO
	.align		4
.L_50:
        /*00f8*/ 	.byte	0x04, 0x17
        /*00fa*/ 	.short	(.L_52 - .L_51)
.L_51:
        /*00fc*/ 	.word	0x00000000
        /*0100*/ 	.short	0x0009
        /*0102*/ 	.short	0x0034
        /*0104*/ 	.byte	0x00, 0xf0, 0x11, 0x00


	//----- nvinfo : EIATTR_KPARAM_INFO
	.align		4
.L_52:
        /*0108*/ 	.byte	0x04, 0x17
        /*010a*/ 	.short	(.L_54 - .L_53)
.L_53:
        /*010c*/ 	.word	0x00000000
        /*0110*/ 	.short	0x0008
        /*0112*/ 	.short	0x0030
        /*0114*/ 	.byte	0x00, 0xf0, 0x11, 0x00


	//----- nvinfo : EIATTR_KPARAM_INFO
	.align		4
.L_54:
        /*0118*/ 	.byte	0x04, 0x17
        /*011a*/ 	.short	(.L_56 - .L_55)
.L_55:
        /*011c*/ 	.word	0x00000000
        /*0120*/ 	.short	0x0007
        /*0122*/ 	.short	0x002c
        /*0124*/ 	.byte	0x00, 0xf0, 0x11, 0x00


	//----- nvinfo : EIATTR_KPARAM_INFO
	.align		4
.L_56:
        /*0128*/ 	.byte	0x04, 0x17
        /*012a*/ 	.short	(.L_58 - .L_57)
.L_57:
        /*012c*/ 	.word	0x00000000
        /*0130*/ 	.short	0x0006
        /*0132*/ 	.short	0x0028
        /*0134*/ 	.byte	0x00, 0xf0, 0x11, 0x00


	//----- nvinfo : EIATTR_KPARAM_INFO
	.align		4
.L_58:
        /*0138*/ 	.byte	0x04, 0x17
        /*013a*/ 	.short	(.L_60 - .L_59)
.L_59:
        /*013c*/ 	.word	0x00000000
        /*0140*/ 	.short	0x0005
        /*0142*/ 	.short	0x0024
        /*0144*/ 	.byte	0x00, 0xf0, 0x11, 0x00


	//----- nvinfo : EIATTR_KPARAM_INFO
	.align		4
.L_60:
        /*0148*/ 	.byte	0x04, 0x17
        /*014a*/ 	.short	(.L_62 - .L_61)
.L_61:
        /*014c*/ 	.word	0x00000000
        /*0150*/ 	.short	0x0004
        /*0152*/ 	.short	0x0020
        /*0154*/ 	.byte	0x00, 0xf0, 0x11, 0x00


	//----- nvinfo : EIATTR_KPARAM_INFO
	.align		4
.L_62:
        /*0158*/ 	.byte	0x04, 0x17
        /*015a*/ 	.short	(.L_64 - .L_63)
.L_63:
        /*015c*/ 	.word	0x00000000
        /*0160*/ 	.short	0x0003
        /*0162*/ 	.short	0x0018
        /*0164*/ 	.byte	0x00, 0xf5, 0x21, 0x00


	//----- nvinfo : EIATTR_KPARAM_INFO
	.align		4
.L_64:
        /*0168*/ 	.byte	0x04, 0x17
        /*016a*/ 	.short	(.L_66 - .L_65)
.L_65:
        /*016c*/ 	.word	0x00000000
        /*0170*/ 	.short	0x0002
        /*0172*/ 	.short	0x0010
        /*0174*/ 	.byte	0x00, 0xf5, 0x21, 0x00


	//----- nvinfo : EIATTR_KPARAM_INFO
	.align		4
.L_66:
        /*0178*/ 	.byte	0x04, 0x17
        /*017a*/ 	.short	(.L_68 - .L_67)
.L_67:
        /*017c*/ 	.word	0x00000000
        /*0180*/ 	.short	0x0001
        /*0182*/ 	.short	0x0008
        /*0184*/ 	.byte	0x00, 0xf5, 0x21, 0x00


	//----- nvinfo : EIATTR_KPARAM_INFO
	.align		4
.L_68:
        /*0188*/ 	.byte	0x04, 0x17
        /*018a*/ 	.short	(.L_70 - .L_69)
.L_69:
        /*018c*/ 	.word	0x00000000
        /*0190*/ 	.short	0x0000
        /*0192*/ 	.short	0x0000
        /*0194*/ 	.byte	0x00, 0xf5, 0x21, 0x00


	//----- nvinfo : EIATTR_SPARSE_MMA_MASK
	.align		4
.L_70:
        /*0198*/ 	.byte	0x03, 0x50
        /*019a*/ 	.short	0x0000


	//----- nvinfo : EIATTR_MAXREG_COUNT
	.align		4
        /*019c*/ 	.byte	0x03, 0x1b
        /*019e*/ 	.short	0x00ff


	//----- nvinfo : EIATTR_MERCURY_ISA_VERSION
	.align		4
        /*01a0*/ 	.byte	0x03, 0x5f
        /*01a2*/ 	.short	0x0101


	//----- nvinfo : EIATTR_VRC_CTA_INIT_COUNT
	.align		4
        /*01a4*/ 	.byte	0x02, 0x4a
	.zero		1
	.zero		1


	//----- nvinfo : EIATTR_EXIT_INSTR_OFFSETS
	.align		4
        /*01a8*/ 	.byte	0x04, 0x1c
        /*01aa*/ 	.short	(.L_72 - .L_71)


	//   ....[0]....
.L_71:
        /*01ac*/ 	.word	0x00000080


	//   ....[1]....
        /*01b0*/ 	.word	0x00001750


	//   ....[2]....
        /*01b4*/ 	.word	0x00001870


	//----- nvinfo : EIATTR_CRS_STACK_SIZE
	.align		4
.L_72:
        /*01b8*/ 	.byte	0x04, 0x1e
        /*01ba*/ 	.short	(.L_74 - .L_73)
.L_73:
        /*01bc*/ 	.word	0x00000000


	//----- nvinfo : EIATTR_CBANK_PARAM_SIZE
	.align		4
.L_74:
        /*01c0*/ 	.byte	0x03, 0x19
        /*01c2*/ 	.short	0x0074


	//----- nvinfo : EIATTR_PARAM_CBANK
	.align		4
        /*01c4*/ 	.byte	0x04, 0x0a
        /*01c6*/ 	.short	(.L_76 - .L_75)
	.align		4
.L_75:
        /*01c8*/ 	.word	index@(.nv.constant0._Z20source_inject_kernelPKfS0_S0_Pfiiiiiiiiiiffffffiiiii)
        /*01cc*/ 	.short	0x0380
        /*01ce*/ 	.short	0x0074


	//----- nvinfo : EIATTR_SW_WAR
	.align		4
.L_76:
        /*01d0*/ 	.byte	0x04, 0x36
        /*01d2*/ 	.short	(.L_78 - .L_77)
.L_77:
        /*01d4*/ 	.word	0x00000008
.L_78:


//--------------------- .nv.info._Z27stencil_update_kernel_1stepPKfS0_Pfiiiiiiiiiiiifffff --------------------------
	.section	.nv.info._Z27stencil_update_kernel_1stepPKfS0_Pfiiiiiiiiiiiifffff,"",@"SHT_CUDA_INFO"
	.sectionflags	@""
	.align	4


	//----- nvinfo : EIATTR_CUDA_API_VERSION
	.align		4
        /*0000*/ 	.byte	0x04, 0x37
        /*0002*/ 	.short	(.L_80 - .L_79)
.L_79:
        /*0004*/ 	.word	0x00000082


	//----- nvinfo : EIATTR_KPARAM_INFO
	.align		4
.L_80:
        /*0008*/ 	.byte	0x04, 0x17
        /*000a*/ 	.short	(.L_82 - .L_81)
.L_81:
        /*000c*/ 	.word	0x00000000
        /*0010*/ 	.short	0x0013
        /*0012*/ 	.short	0x0058
        /*0014*/ 	.byte	0x00, 0xf0, 0x11, 0x00


	//----- nvinfo : EIATTR_KPARAM_INFO
	.align		4
.L_82:
        /*0018*/ 	.byte	0x04, 0x17
        /*001a*/ 	.short	(.L_84 - .L_83)
.L_83:
        /*001c*/ 	.word	0x00000000
        /*0020*/ 	.short	0x0012
        /*0022*/ 	.short	0x0054
        /*0024*/ 	.byte	0x00, 0xf0, 0x11, 0x00


	//----- nvinfo : EIATTR_KPARAM_INFO
	.align		4
.L_84:
        /*0028*/ 	.byte	0x04, 0x17
        /*002a*/ 	.short	(.L_86 - .L_85)
.L_85:
        /*002c*/ 	.word	0x00000000
        /*0030*/ 	.short	0x0011
        /*0032*/ 	.short	0x0050
        /*0034*/ 	.byte	0x00, 0xf0, 0x11, 0x00


	//----- nvinfo : EIATTR_KPARAM_INFO
	.align		4
.L_86:
        /*0038*/ 	.byte	0x04, 0x17
        /*003a*/ 	.short	(.L_88 - .L_87)
.L_87:
        /*003c*/ 	.word	0x00000000
        /*0040*/ 	.short	0x0010
        /*0042*/ 	.short	0x004c
        /*0044*/ 	.byte	0x00, 0xf0, 0x11, 0x00


	//----- nvinfo : EIATTR_KPARAM_INFO
	.align		4
.L_88:
        /*0048*/ 	.byte	0x04, 0x17
        /*004a*/ 	.short	(.L_90 - .L_89)
.L_89:
        /*004c*/ 	.word	0x00000000
        /*0050*/ 	.short	0x000f
        /*0052*/ 	.short	0x0048
        /*0054*/ 	.byte	0x00, 0xf0, 0x11, 0x00


	//----- nvinfo : EIATTR_KPARAM_INFO
	.align		4
.L_90:
        /*0058*/ 	.byte	0x04, 0x17
        /*005a*/ 	.short	(.L_92 - .L_91)
.L_91:
        /*005c*/ 	.word	0x00000000
        /*0060*/ 	.short	0x000e
        /*0062*/ 	.short	0x0044
        /*0064*/ 	.byte	0x00, 0xf0, 0x11, 0x00


	//----- nvinfo : EIATTR_KPARAM_INFO
	.align		4
.L_92:
        /*0068*/ 	.byte	0x04, 0x17
        /*006a*/ 	.short	(.L_94 - .L_93)
.L_93:
        /*006c*/ 	.word	0x00000000
        /*0070*/ 	.short	0x000d
        /*0072*/ 	.short	0x0040
        /*0074*/ 	.byte	0x00, 0xf0, 0x11, 0x00


	//----- nvinfo : EIATTR_KPARAM_INFO
	.align		4
.L_94:
        /*0078*/ 	.byte	0x04, 0x17
        /*007a*/ 	.short	(.L_96 - .L_95)
.L_95:
        /*007c*/ 	.word	0x00000000
        /*0080*/ 	.short	0x000c
        /*0082*/ 	.short	0x003c
        /*0084*/ 	.byte	0x00, 0xf0, 0x11, 0x00


	//----- nvinfo : EIATTR_KPARAM_INFO
	.align		4
.L_96:
        /*0088*/ 	.byte	0x04, 0x17
        /*008a*/ 	.short	(.L_98 - .L_97)
.L_97:
        /*008c*/ 	.word	0x00000000
        /*0090*/ 	.short	0x000b
        /*0092*/ 	.short	0x0038
        /*0094*/ 	.byte	0x00, 0xf0, 0x11, 0x00


	//----- nvinfo : EIATTR_KPARAM_INFO
	.align		4
.L_98:
        /*0098*/ 	.byte	0x04, 0x17
        /*009a*/ 	.short	(.L_100 - .L_99)
.L_99:
        /*009c*/ 	.word	0x00000000
        /*00a0*/ 	.short	0x000a
        /*00a2*/ 	.short	0x0034
        /*00a4*/ 	.byte	0x00, 0xf0, 0x11, 0x00


	//----- nvinfo : EIATTR_KPARAM_INFO
	.align		4
.L_100:
        /*00a8*/ 	.byte	0x04, 0x17
        /*00aa*/ 	.short	(.L_102 - .L_101)
.L_101:
        /*00ac*/ 	.word	0x00000000
        /*00b0*/ 	.short	0x0009
        /*00b2*/ 	.short	0x0030
        /*00b4*/ 	.byte	0x00, 0xf0, 0x11, 0x00


	//----- nvinfo : EIATTR_KPARAM_INFO
	.align		4
.L_102:
        /*00b8*/ 	.byte	0x04, 0x17
        /*00ba*/ 	.short	(.L_104 - .L_103)
.L_103:
        /*00bc*/ 	.word	0x00000000
        /*00c0*/ 	.short	0x0008
        /*00c2*/ 	.short	0x002c
        /*00c4*/ 	.byte	0x00, 0xf0, 0x11, 0x00


	//----- nvinfo : EIATTR_KPARAM_INFO
	.align		4
.L_104:
        /*00c8*/ 	.byte	0x04, 0x17
        /*00ca*/ 	.short	(.L_106 - .L_105)
.L_105:
        /*00cc*/ 	.word	0x00000000
        /*00d0*/ 	.short	0x0007
        /*00d2*/ 	.short	0x0028
        /*00d4*/ 	.byte	0x00, 0xf0, 0x11, 0x00


	//----- nvinfo : EIATTR_KPARAM_INFO
	.align		4
.L_106:
        /*00d8*/ 	.byte	0x04, 0x17
        /*00da*/ 	.short	(.L_108 - .L_107)
.L_107:
        /*00dc*/ 	.word	0x00000000
        /*00e0*/ 	.short	0x0006
        /*00e2*/ 	.short	0x0024
        /*00e4*/ 	.byte	0x00, 0xf0, 0x11, 0x00


	//----- nvinfo : EIATTR_KPARAM_INFO
	.align		4
.L_108:
        /*00e8*/ 	.byte	0x04, 0x17
        /*00ea*/ 	.short	(.L_110 - .L_109)
.L_109:
        /*00ec*/ 	.word	0x00000000
        /*00f0*/ 	.short	0x0005
        /*00f2*/ 	.short	0x0020
        /*00f4*/ 	.byte	0x00, 0xf0, 0x11, 0x00


	//----- nvinfo : EIATTR_KPARAM_INFO
	.align		4
.L_110:
        /*00f8*/ 	.byte	0x04, 0x17
        /*00fa*/ 	.short	(.L_112 - .L_111)
.L_111:
        /*00fc*/ 	.word	0x00000000
        /*0100*/ 	.short	0x0004
        /*0102*/ 	.short	0x001c
        /*0104*/ 	.byte	0x00, 0xf0, 0x11, 0x00


	//----- nvinfo : EIATTR_KPARAM_INFO
	.align		4
.L_112:
        /*0108*/ 	.byte	0x04, 0x17
        /*010a*/ 	.short	(.L_114 - .L_113)
.L_113:
        /*010c*/ 	.word	0x00000000
        /*0110*/ 	.short	0x0003
        /*0112*/ 	.short	0x0018
        /*0114*/ 	.byte	0x00, 0xf0, 0x11, 0x00


	//----- nvinfo : EIATTR_KPARAM_INFO
	.align		4
.L_114:
        /*0118*/ 	.byte	0x04, 0x17
        /*011a*/ 	.short	(.L_116 - .L_115)
.L_115:
        /*011c*/ 	.word	0x00000000
        /*0120*/ 	.short	0x0002
        /*0122*/ 	.short	0x0010
        /*0124*/ 	.byte	0x00, 0xf5, 0x21, 0x00


	//----- nvinfo : EIATTR_KPARAM_INFO
	.align		4
.L_116:
        /*0128*/ 	.byte	0x04, 0x17
        /*012a*/ 	.short	(.L_118 - .L_117)
.L_117:
        /*012c*/ 	.word	0x00000000
        /*0130*/ 	.short	0x0001
        /*0132*/ 	.short	0x0008
        /*0134*/ 	.byte	0x00, 0xf5, 0x21, 0x00


	//----- nvinfo : EIATTR_KPARAM_INFO
	.align		4
.L_118:
        /*0138*/ 	.byte	0x04, 0x17
        /*013a*/ 	.short	(.L_120 - .L_119)
.L_119:
        /*013c*/ 	.word	0x00000000
        /*0140*/ 	.short	0x0000
        /*0142*/ 	.short	0x0000
        /*0144*/ 	.byte	0x00, 0xf5, 0x21, 0x00


	//----- nvinfo : EIATTR_SPARSE_MMA_MASK
	.align		4
.L_120:
        /*0148*/ 	.byte	0x03, 0x50
        /*014a*/ 	.short	0x0000


	//----- nvinfo : EIATTR_MAXREG_COUNT
	.align		4
        /*014c*/ 	.byte	0x03, 0x1b
        /*014e*/ 	.short	0x00ff


	//----- nvinfo : EIATTR_MERCURY_ISA_VERSION
	.align		4
        /*0150*/ 	.byte	0x03, 0x5f
        /*0152*/ 	.short	0x0101


	//----- nvinfo : EIATTR_VRC_CTA_INIT_COUNT
	.align		4
        /*0154*/ 	.byte	0x02, 0x4a
	.zero		1
	.zero		1


	//----- nvinfo : EIATTR_EXIT_INSTR_OFFSETS
	.align		4
        /*0158*/ 	.byte	0x04, 0x1c
        /*015a*/ 	.short	(.L_122 - .L_121)


	//   ....[0]....
.L_121:
        /*015c*/ 	.word	0x00000170


	//   ....[1]....
        /*0160*/ 	.word	0x00000d20


	//----- nvinfo : EIATTR_CRS_STACK_SIZE
	.align		4
.L_122:
        /*0164*/ 	.byte	0x04, 0x1e
        /*0166*/ 	.short	(.L_124 - .L_123)
.L_123:
        /*0168*/ 	.word	0x00000000


	//----- nvinfo : EIATTR_CBANK_PARAM_SIZE
	.align		4
.L_124:
        /*016c*/ 	.byte	0x03, 0x19
        /*016e*/ 	.short	0x005c


	//----- nvinfo : EIATTR_PARAM_CBANK
	.align		4
        /*0170*/ 	.byte	0x04, 0x0a
        /*0172*/ 	.short	(.L_126 - .L_125)
	.align		4
.L_125:
        /*0174*/ 	.word	index@(.nv.constant0._Z27stencil_update_kernel_1stepPKfS0_Pfiiiiiiiiiiiifffff)
        /*0178*/ 	.short	0x0380
        /*017a*/ 	.short	0x005c


	//----- nvinfo : EIATTR_SW_WAR
	.align		4
.L_126:
        /*017c*/ 	.byte	0x04, 0x36
        /*017e*/ 	.short	(.L_128 - .L_127)
.L_127:
        /*0180*/ 	.word	0x00000008
.L_128:


//--------------------- .nv.callgraph             --------------------------
	.section	.nv.callgraph,"",@"SHT_CUDA_CALLGRAPH"
	.align	4
	.sectionentsize	8
	.align		4
        /*0000*/ 	.word	0x00000000
	.align		4
        /*0004*/ 	.word	0xffffffff
	.align		4
        /*0008*/ 	.word	0x00000000
	.align		4
        /*000c*/ 	.word	0xfffffffe
	.align		4
        /*0010*/ 	.word	0x00000000
	.align		4
        /*0014*/ 	.word	0xfffffffd
	.align		4
        /*0018*/ 	.word	0x00000000
	.align		4
        /*001c*/ 	.word	0xfffffffc


//--------------------- .nv.constant3             --------------------------
	.section	.nv.constant3,"a",@progbits
	.align	4
.nv.constant3:
	.type		c_m2,@object
	.size		c_m2,(c_m1 - c_m2)
c_m2:
        /*0000*/ 	.byte	0xab, 0xaa, 0xaa, 0xbd
	.type		c_m1,@object
	.size		c_m1,(c_0 - c_m1)
c_m1:
        /*0004*/ 	.byte	0xab, 0xaa, 0xaa, 0x3f
	.type		c_0,@object
	.size		c_0,(.L_2 - c_0)
c_0:
        /*0008*/ 	.byte	0x00, 0x00, 0x20, 0xc0
.L_2:


//--------------------- .text._Z20source_inject_kernelPKfS0_S0_Pfiiiiiiiiiiffffffiiiii --------------------------
	.section	.text._Z20source_inject_kernelPKfS0_S0_Pfiiiiiiiiiiffffffiiiii,"ax",@progbits
	.align	128
        .global         _Z20source_inject_kernelPKfS0_S0_Pfiiiiiiiiiiffffffiiiii
        .type           _Z20source_inject_kernelPKfS0_S0_Pfiiiiiiiiiiffffffiiiii,@function
        .size           _Z20source_inject_kernelPKfS0_S0_Pfiiiiiiiiiiffffffiiiii,(.L_x_62 - _Z20source_inject_kernelPKfS0_S0_Pfiiiiiiiiiiffffffiiiii)
        .other          _Z20source_inject_kernelPKfS0_S0_Pfiiiiiiiiiiffffffiiiii,@"STO_CUDA_ENTRY STV_DEFAULT"
_Z20source_inject_kernelPKfS0_S0_Pfiiiiiiiiiiffffffiiiii:
.text._Z20source_inject_kernelPKfS0_S0_Pfiiiiiiiiiiffffffiiiii:
[----:B------:R-:W-:Y:S01]  /*0000*/  LDC R1, c[0x0][0x37c] ;  /* 0x0000df00ff017b82 */ /* 0x000fe20000000800 */
[----:B------:R-:W0:Y:S07]  /*0010*/  S2R R0, SR_TID.X ;  /* 0x0000000000007919 */ /* 0x000e2e0000002100 */
[----:B------:R-:W0:Y:S01]  /*0020*/  S2UR UR4, SR_CTAID.X ;  /* 0x00000000000479c3 */ /* 0x000e220000002500 */
[----:B------:R-:W1:Y:S07]  /*0030*/  LDCU.64 UR6, c[0x0][0x3e0] ;  /* 0x00007c00ff0677ac */ /* 0x000e6e0008000a00 */
[----:B------:R-:W0:Y:S02]  /*0040*/  LDC R5, c[0x0][0x360] ;  /* 0x0000d800ff057b82 */ /* 0x000e240000000800 */
[----:B0-----:R-:W-:-:S05]  /*0050*/  IMAD R5, R5, UR4, R0 ;  /* 0x0000000405057c24 */ /* 0x001fca000f8e0200 */
[----:B-1----:R-:W-:-:S04]  /*0060*/  IADD3 R5, PT, PT, R5, UR6, RZ ;  /* 0x0000000605057c10 */ /* 0x002fc8000fffe0ff */
[----:B------:R-:W-:-:S13]  /*0070*/  ISETP.GT.AND P0, PT, R5, UR7, PT ;  /* 0x0000000705007c0c */ /* 0x000fda000bf04270 */
[----:B------:R-:W-:Y:S05]  /*0080*/  @P0 EXIT ;  /* 0x000000000000094d */ /* 0x000fea0003800000 */
[----:B------:R-:W0:Y:S01]  /*0090*/  LDC.64 R8, c[0x0][0x390] ;  /* 0x0000e400ff087b82 */ /* 0x000e220000000a00 */
[----:B------:R-:W1:Y:S01]  /*00a0*/  LDCU UR4, c[0x0][0x3f0] ;  /* 0x00007e00ff0477ac */ /* 0x000e620008000800 */
[----:B------:R-:W2:Y:S06]  /*00b0*/  LDCU.64 UR12, c[0x0][0x358] ;  /* 0x00006b00ff0c77ac */ /* 0x000eac0008000a00 */
[----:B------:R-:W3:Y:S01]  /*00c0*/  LDC R11, c[0x0][0x3c8] ;  /* 0x0000f200ff0b7b82 */ /* 0x000ee20000000800 */
[----:B-1----:R-:W-:Y:S01]  /*00d0*/  IMAD R3, R5, UR4, RZ ;  /* 0x0000000405037c24 */ /* 0x002fe2000f8e02ff */
[----:B------:R-:W1:Y:S03]  /*00e0*/  LDCU UR4, c[0x0][0x3d4] ;  /* 0x00007a80ff0477ac */ /* 0x000e660008000800 */
[----:B0-----:R-:W-:-:S05]  /*00f0*/  IMAD.WIDE R8, R3, 0x4, R8 ;  /* 0x0000000403087825 */ /* 0x001fca00078e0208 */
[----:B--2---:R-:W1:Y:S04]  /*0100*/  LDG.E.CONSTANT R0, desc[UR12][R8.64] ;  /* 0x0000000c08007981 */ /* 0x004e68000c1e9900 */
[----:B------:R0:W5:Y:S04]  /*0110*/  LDG.E.CONSTANT R4, desc[UR12][R8.64+0x4] ;  /* 0x0000040c08047981 */ /* 0x000168000c1e9900 */
[----:B------:R0:W5:Y:S01]  /*0120*/  LDG.E.CONSTANT R3, desc[UR12][R8.64+0x8] ;  /* 0x0000080c08037981 */ /* 0x000162000c1e9900 */
[----:B---3--:R-:W2:Y:S01]  /*0130*/  MUFU.RCP R2, R11 ;  /* 0x0000000b00027308 */ /* 0x008ea20000001000 */
[----:B------:R-:W-:Y:S01]  /*0140*/  BSSY.RECONVERGENT B2, `(.L_x_0) ;  /* 0x000000e000027945 */ /* 0x000fe20003800200 */
[----:B--2---:R-:W-:-:S04]  /*0150*/  FFMA R7, R2, -R11, 1 ;  /* 0x3f80000002077423 */ /* 0x004fc8000000080b */
[----:B------:R-:W-:Y:S01]  /*0160*/  FFMA R7, R2, R7, R2 ;  /* 0x0000000702077223 */ /* 0x000fe20000000002 */
[----:B-1----:R-:W-:-:S04]  /*0170*/  FADD R0, R0, -UR4 ;  /* 0x8000000400007e21 */ /* 0x002fc80008000000 */
[----:B------:R-:W1:Y:S01]  /*0180*/  FCHK P0, R0, R11 ;  /* 0x0000000b00007302 */ /* 0x000e620000000000 */
[----:B------:R-:W-:-:S04]  /*0190*/  FFMA R2, R0, R7, RZ ;  /* 0x0000000700027223 */ /* 0x000fc800000000ff */
[----:B------:R-:W-:-:S04]  /*01a0*/  FFMA R6, R2, -R11, R0 ;  /* 0x8000000b02067223 */ /* 0x000fc80000000000 */
[----:B------:R-:W-:Y:S01]  /*01b0*/  FFMA R7, R7, R6, R2 ;  /* 0x0000000607077223 */ /* 0x000fe20000000002 */
[----:B01----:R-:W-:Y:S06]  /*01c0*/  @!P0 BRA `(.L_x_1) ;  /* 0x0000000000148947 */ /* 0x003fec0003800000 */
[----:B------:R-:W0:Y:S01]  /*01d0*/  LDCU UR4, c[0x0][0x3c8] ;  /* 0x00007900ff0477ac */ /* 0x000e220008000800 */
[----:B------:R-:W-:Y:S01]  /*01e0*/  MOV R2, 0x210 ;  /* 0x0000021000027802 */ /* 0x000fe20000000f00 */
[----:B0-----:R-:W-:-:S07]  /*01f0*/  IMAD.U32 R6, RZ, RZ, UR4 ;  /* 0x00000004ff067e24 */ /* 0x001fce000f8e00ff */
[----:B-----5:R-:W-:Y:S05]  /*0200*/  CALL.REL.NOINC `($__internal_0_$__cuda_sm3x_div_rn_noftz_f32_slowpath) ;  /* 0x00000014009c7944 */ /* 0x020fea0003c00000 */
[----:B------:R-:W-:-:S07]  /*0210*/  MOV R7, R0 ;  /* 0x0000000000077202 */ /* 0x000fce0000000f00 */
.L_x_1:
[----:B------:R-:W-:Y:S05]  /*0220*/  BSYNC.RECONVERGENT B2 ;  /* 0x0000000000027941 */ /* 0x000fea0003800200 */
.L_x_0:
[----:B------:R-:W0:Y:S01]  /*0230*/  LDC R11, c[0x0][0x3cc] ;  /* 0x0000f300ff0b7b82 */ /* 0x000e220000000800 */
[----:B------:R-:W1:Y:S01]  /*0240*/  LDCU UR4, c[0x0][0x3d8] ;  /* 0x00007b00ff0477ac */ /* 0x000e620008000800 */
[----:B------:R-:W-:Y:S01]  /*0250*/  BSSY.RECONVERGENT B2, `(.L_x_2) ;  /* 0x000000f000027945 */ /* 0x000fe20003800200 */
[----:B-1---5:R-:W-:Y:S01]  /*0260*/  FADD R0, R4, -UR4 ;  /* 0x8000000404007e21 */ /* 0x022fe20008000000 */
[----:B0-----:R-:W0:Y:S08]  /*0270*/  MUFU.RCP R2, R11 ;  /* 0x0000000b00027308 */ /* 0x001e300000001000 */
[----:B------:R-:W1:Y:S01]  /*0280*/  FCHK P0, R0, R11 ;  /* 0x0000000b00007302 */ /* 0x000e620000000000 */
[----:B0-----:R-:W-:-:S04]  /*0290*/  FFMA R9, R2, -R11, 1 ;  /* 0x3f80000002097423 */ /* 0x001fc8000000080b */
[----:B------:R-:W-:-:S04]  /*02a0*/  FFMA R9, R2, R9, R2 ;  /* 0x0000000902097223 */ /* 0x000fc80000000002 */
[----:B------:R-:W-:-:S04]  /*02b0*/  FFMA R8, R0, R9, RZ ;  /* 0x0000000900087223 */ /* 0x000fc800000000ff */
[----:B------:R-:W-:-:S04]  /*02c0*/  FFMA R2, R8, -R11, R0 ;  /* 0x8000000b08027223 */ /* 0x000fc80000000000 */
[----:B------:R-:W-:Y:S01]  /*02d0*/  FFMA R8, R9, R2, R8 ;  /* 0x0000000209087223 */ /* 0x000fe20000000008 */
[----:B-1----:R-:W-:Y:S06]  /*02e0*/  @!P0 BRA `(.L_x_3) ;  /* 0x0000000000148947 */ /* 0x002fec0003800000 */
[----:B------:R-:W0:Y:S01]  /*02f0*/  LDCU UR4, c[0x0][0x3cc] ;  /* 0x00007980ff0477ac */ /* 0x000e220008000800 */
[----:B------:R-:W-:Y:S01]  /*0300*/  MOV R2, 0x330 ;  /* 0x0000033000027802 */ /* 0x000fe20000000f00 */
[----:B0-----:R-:W-:-:S07]  /*0310*/  IMAD.U32 R6, RZ, RZ, UR4 ;  /* 0x00000004ff067e24 */ /* 0x001fce000f8e00ff */
[----:B------:R-:W-:Y:S05]  /*0320*/  CALL.REL.NOINC `($__internal_0_$__cuda_sm3x_div_rn_noftz_f32_slowpath) ;  /* 0x0000001400547944 */ /* 0x000fea0003c00000 */
[----:B------:R-:W-:-:S07]  /*0330*/  MOV R8, R0 ;  /* 0x0000000000087202 */ /* 0x000fce0000000f00 */
.L_x_3:
[----:B------:R-:W-:Y:S05]  /*0340*/  BSYNC.RECONVERGENT B2 ;  /* 0x0000000000027941 */ /* 0x000fea0003800200 */
.L_x_2:
[----:B------:R-:W0:Y:S01]  /*0350*/  LDC R11, c[0x0][0x3d0] ;  /* 0x0000f400ff0b7b82 */ /* 0x000e220000000800 */
[----:B------:R-:W1:Y:S01]  /*0360*/  LDCU UR4, c[0x0][0x3dc] ;  /* 0x00007b80ff0477ac */ /* 0x000e620008000800 */
[----:B------:R-:W-:Y:S01]  /*0370*/  BSSY.RECONVERGENT B2, `(.L_x_4) ;  /* 0x000000f000027945 */ /* 0x000fe20003800200 */
[----:B-1----:R-:W-:Y:S01]  /*0380*/  FADD R0, R3, -UR4 ;  /* 0x8000000403007e21 */ /* 0x002fe20008000000 */
        /* <DEDUP_REMOVED lines=13> */
.L_x_5:
[----:B------:R-:W-:Y:S05]  /*0460*/  BSYNC.RECONVERGENT B2 ;  /* 0x0000000000027941 */ /* 0x000fea0003800200 */
.L_x_4:
[----:B------:R-:W0:Y:S01]  /*0470*/  F2I.FLOOR.NTZ R3, R8 ;  /* 0x0000000800037305 */ /* 0x000e220000207100 */
[----:B------:R-:W1:Y:S01]  /*0480*/  LDCU.128 UR16, c[0x0][0x3a0] ;  /* 0x00007400ff1077ac */ /* 0x000e620008000c00 */
[----:B------:R-:W2:Y:S01]  /*0490*/  LDC.64 R22, c[0x0][0x3e8] ;  /* 0x0000fa00ff167b82 */ /* 0x000ea20000000a00 */
[----:B------:R-:W3:Y:S05]  /*04a0*/  LDCU.64 UR4, c[0x0][0x380] ;  /* 0x00007000ff0477ac */ /* 0x000eea0008000a00 */
[----:B------:R-:W4:Y:S01]  /*04b0*/  F2I.FLOOR.NTZ R4, R7 ;  /* 0x0000000700047305 */ /* 0x000f220000207100 */
[----:B------:R-:W3:Y:S01]  /*04c0*/  LDCU.128 UR8, c[0x0][0x3b0] ;  /* 0x00007600ff0877ac */ /* 0x000ee20008000c00 */
[----:B------:R-:W3:Y:S01]  /*04d0*/  LDC.64 R24, c[0x0][0x388] ;  /* 0x0000e200ff187b82 */ /* 0x000ee20000000a00 */
[----:B0-----:R-:W-:-:S05]  /*04e0*/  VIADD R20, R3, 0x4 ;  /* 0x0000000403147836 */ /* 0x001fca0000000000 */
[----:B------:R-:W0:Y:S01]  /*04f0*/  F2I.FLOOR.NTZ R18, R10 ;  /* 0x0000000a00127305 */ /* 0x000e220000207100 */
[----:B-1----:R-:W-:Y:S01]  /*0500*/  USHF.R.S32.HI UR15, URZ, 0x1f, UR18 ;  /* 0x0000001fff0f7899 */ /* 0x002fe20008011412 */
[----:B------:R-:W-:Y:S02]  /*0510*/  SHF.R.S32.HI R21, RZ, 0x1f, R20 ;  /* 0x0000001fff157819 */ /* 0x000fe40000011414 */
[----:B----4-:R-:W-:-:S05]  /*0520*/  IADD3 R14, PT, PT, R4, 0x4, RZ ;  /* 0x00000004040e7810 */ /* 0x010fca0007ffe0ff */
[----:B------:R-:W-:Y:S01]  /*0530*/  IMAD.WIDE R16, R14, UR17, R20 ;  /* 0x000000110e107c25 */ /* 0x000fe2000f8e0214 */
[----:B0-----:R-:W-:-:S03]  /*0540*/  SHF.R.S32.HI R19, RZ, 0x1f, R18 ;  /* 0x0000001fff137819 */ /* 0x001fc60000011412 */
[----:B------:R-:W-:Y:S02]  /*0550*/  IMAD R9, R17, UR18, RZ ;  /* 0x0000001211097c24 */ /* 0x000fe4000f8e02ff */
[----:B--2---:R-:W-:Y:S02]  /*0560*/  IMAD R17, R23, R22, R5 ;  /* 0x0000001617117224 */ /* 0x004fe400078e0205 */
[----:B------:R-:W-:-:S04]  /*0570*/  IMAD.WIDE.U32 R12, R16, UR18, R18 ;  /* 0x00000012100c7c25 */ /* 0x000fc8000f8e0012 */
[----:B------:R-:W-:Y:S01]  /*0580*/  IMAD R9, R16, UR15, R9 ;  /* 0x0000000f10097c24 */ /* 0x000fe2000f8e0209 */
[----:B---3--:R-:W-:Y:S01]  /*0590*/  LEA R22, P0, R12, UR4, 0x2 ;  /* 0x000000040c167c11 */ /* 0x008fe2000f8010ff */
[----:B------:R-:W-:Y:S01]  /*05a0*/  USHF.R.S32.HI UR14, URZ, 0x1f, UR17 ;  /* 0x0000001fff0e7899 */ /* 0x000fe20008011411 */
[----:B------:R-:W-:Y:S01]  /*05b0*/  SHF.R.S32.HI R15, RZ, 0x1f, R14 ;  /* 0x0000001fff0f7819 */ /* 0x000fe2000001140e */
[----:B------:R-:W-:Y:S01]  /*05c0*/  IMAD.WIDE R16, R17, 0x4, R24 ;  /* 0x0000000411107825 */ /* 0x000fe200078e0218 */
[----:B------:R-:W-:-:S04]  /*05d0*/  IADD3 R5, PT, PT, R13, R9, RZ ;  /* 0x000000090d057210 */ /* 0x000fc80007ffe0ff */
[----:B------:R-:W-:Y:S02]  /*05e0*/  LEA.HI.X R23, R12, UR5, R5, 0x2, P0 ;  /* 0x000000050c177c11 */ /* 0x000fe400080f1405 */
[----:B------:R-:W0:Y:S01]  /*05f0*/  LDC.64 R12, c[0x0][0x3c0] ;  /* 0x0000f000ff0c7b82 */ /* 0x000e220000000a00 */
[----:B------:R-:W-:Y:S02]  /*0600*/  UIADD3 UR5, UPT, UPT, UR9, -0x1, URZ ;  /* 0xffffffff09057890 */ /* 0x000fe4000fffe0ff */
[----:B------:R-:W-:Y:S01]  /*0610*/  UIADD3 UR4, UPT, UPT, UR19, -0x1, URZ ;  /* 0xffffffff13047890 */ /* 0x000fe2000fffe0ff */
[----:B------:R1:W5:Y:S01]  /*0620*/  LDG.E.CONSTANT R6, desc[UR12][R22.64+0x10] ;  /* 0x0000100c16067981 */ /* 0x000362000c1e9900 */
[----:B------:R-:W2:Y:S02]  /*0630*/  FRND.FLOOR R9, R8 ;  /* 0x0000000800097307 */ /* 0x000ea40000205000 */
[----:B------:R-:W-:Y:S01]  /*0640*/  ISETP.GE.AND P0, PT, R3, UR5, PT ;  /* 0x0000000503007c0c */ /* 0x000fe2000bf06270 */
[----:B------:R3:W5:Y:S01]  /*0650*/  LDG.E.CONSTANT R5, desc[UR12][R16.64] ;  /* 0x0000000c10057981 */ /* 0x000762000c1e9900 */
[----:B------:R-:W-:Y:S01]  /*0660*/  UIADD3 UR6, UPT, UPT, UR11, -0x1, URZ ;  /* 0xffffffff0b067890 */ /* 0x000fe2000fffe0ff */
[----:B0-----:R-:W-:-:S04]  /*0670*/  IMAD.WIDE R14, R13, UR16, R14 ;  /* 0x000000100d0e7c25 */ /* 0x001fc8000f8e020e */
[----:B------:R-:W-:Y:S02]  /*0680*/  IMAD R11, R15, UR17, RZ ;  /* 0x000000110f0b7c24 */ /* 0x000fe4000f8e02ff */
[----:B-1----:R-:W-:Y:S01]  /*0690*/  IMAD.WIDE.U32 R22, R14, UR17, RZ ;  /* 0x000000110e167c25 */ /* 0x002fe2000f8e00ff */
[----:B------:R-:W-:Y:S01]  /*06a0*/  ISETP.GE.AND P0, PT, R4, UR4, P0 ;  /* 0x0000000404007c0c */ /* 0x000fe20008706270 */
[----:B------:R-:W-:Y:S02]  /*06b0*/  UIADD3 UR8, UPT, UPT, UR8, 0x1, URZ ;  /* 0x0000000108087890 */ /* 0x000fe4000fffe0ff */
[----:B------:R-:W-:Y:S01]  /*06c0*/  IMAD R15, R14, UR14, R11 ;  /* 0x0000000e0e0f7c24 */ /* 0x000fe2000f8e020b */
[----:B------:R-:W-:Y:S01]  /*06d0*/  IADD3 R13, P1, PT, R20, R22, RZ ;  /* 0x00000016140d7210 */ /* 0x000fe20007f3e0ff */
[----:B------:R-:W0:Y:S02]  /*06e0*/  LDCU.64 UR16, c[0x0][0x398] ;  /* 0x00007300ff1077ac */ /* 0x000e240008000a00 */
[----:B---3--:R-:W-:Y:S01]  /*06f0*/  IMAD.IADD R16, R23, 0x1, R15 ;  /* 0x0000000117107824 */ /* 0x008fe200078e020f */
[----:B------:R-:W1:Y:S01]  /*0700*/  FRND.FLOOR R11, R10 ;  /* 0x0000000a000b7307 */ /* 0x000e620000205000 */
[----:B------:R-:W-:-:S03]  /*0710*/  UIADD3 UR7, UPT, UPT, UR10, 0x1, URZ ;  /* 0x000000010a077890 */ /* 0x000fc6000fffe0ff */
[----:B------:R-:W-:Y:S02]  /*0720*/  IADD3.X R2, PT, PT, R21, R16, RZ, P1, !PT ;  /* 0x0000001015027210 */ /* 0x000fe40000ffe4ff */
[----:B------:R-:W-:Y:S02]  /*0730*/  ISETP.LT.OR P1, PT, R18, UR6, !P0 ;  /* 0x0000000612007c0c */ /* 0x000fe4000c721670 */
[----:B------:R-:W3:Y:S02]  /*0740*/  FRND.FLOOR R0, R7 ;  /* 0x0000000700007307 */ /* 0x000ee40000205000 */
[----:B------:R-:W-:Y:S01]  /*0750*/  ISETP.GT.OR P1, PT, R4, UR8, P1 ;  /* 0x0000000804007c0c */ /* 0x000fe20008f24670 */
[----:B--2---:R-:W-:Y:S01]  /*0760*/  FADD R8, -R9, R8 ;  /* 0x0000000809087221 */ /* 0x004fe20000000100 */
[----:B------:R-:W-:Y:S02]  /*0770*/  IADD3 R9, PT, PT, R12, 0x1, RZ ;  /* 0x000000010c097810 */ /* 0x000fe40007ffe0ff */
[----:B------:R-:W-:Y:S01]  /*0780*/  ISETP.GT.OR P1, PT, R3, UR7, P1 ;  /* 0x0000000703007c0c */ /* 0x000fe20008f24670 */
[----:B------:R-:W-:-:S03]  /*0790*/  IMAD R2, R2, UR18, RZ ;  /* 0x0000001202027c24 */ /* 0x000fc6000f8e02ff */
[----:B------:R-:W-:Y:S01]  /*07a0*/  ISETP.GT.OR P1, PT, R18, R9, P1 ;  /* 0x000000091200720c */ /* 0x000fe20000f24670 */
[----:B------:R-:W-:-:S04]  /*07b0*/  IMAD.WIDE.U32 R24, R13, UR18, R18 ;  /* 0x000000120d187c25 */ /* 0x000fc8000f8e0012 */
[----:B-1----:R-:W-:Y:S01]  /*07c0*/  FADD R10, -R11, R10 ;  /* 0x0000000a0b0a7221 */ /* 0x002fe20000000100 */
[----:B------:R-:W-:Y:S02]  /*07d0*/  IMAD R13, R13, UR15, R2 ;  /* 0x0000000f0d0d7c24 */ /* 0x000fe4000f8e0202 */
[----:B---3--:R-:W-:Y:S01]  /*07e0*/  FADD R7, -R0, R7 ;  /* 0x0000000700077221 */ /* 0x008fe20000000100 */
[----:B0-----:R-:W-:Y:S01]  /*07f0*/  LEA R14, P2, R24, UR16, 0x2 ;  /* 0x00000010180e7c11 */ /* 0x001fe2000f8410ff */
[----:B------:R-:W-:Y:S02]  /*0800*/  IMAD.IADD R11, R25, 0x1, R13 ;  /* 0x00000001190b7824 */ /* 0x000fe400078e020d */
[----:B------:R-:W-:Y:S01]  /*0810*/  FADD R17, -R7, 1 ;  /* 0x3f80000007117421 */ /* 0x000fe20000000100 */
[----:B------:R-:W-:Y:S01]  /*0820*/  FADD R26, -R8, 1 ;  /* 0x3f800000081a7421 */ /* 0x000fe20000000100 */
[----:B------:R-:W-:Y:S01]  /*0830*/  BSSY.RECONVERGENT B2, `(.L_x_6) ;  /* 0x0000016000027945 */ /* 0x000fe20003800200 */
[----:B------:R-:W-:Y:S01]  /*0840*/  LEA.HI.X R15, R24, UR17, R11, 0x2, P2 ;  /* 0x00000011180f7c11 */ /* 0x000fe200090f140b */
[----:B------:R-:W-:Y:S01]  /*0850*/  FADD R11, -R10, 1 ;  /* 0x3f8000000a0b7421 */ /* 0x000fe20000000100 */
[----:B------:R-:W-:Y:S01]  /*0860*/  FMUL R13, R17, R26 ;  /* 0x0000001a110d7220 */ /* 0x000fe20000400000 */
[----:B------:R-:W-:Y:S06]  /*0870*/  @P1 BRA `(.L_x_7) ;  /* 0x0000000000441947 */ /* 0x000fec0003800000 */
[----:B-----5:R-:W0:Y:S01]  /*0880*/  MUFU.RCP R25, R6 ;  /* 0x0000000600197308 */ /* 0x020e220000001000 */
[----:B------:R-:W-:Y:S01]  /*0890*/  FMUL R0, R11, R13 ;  /* 0x0000000d0b007220 */ /* 0x000fe20000400000 */
[----:B------:R-:W-:Y:S03]  /*08a0*/  BSSY.RECONVERGENT B3, `(.L_x_8) ;  /* 0x000000d000037945 */ /* 0x000fe60003800200 */
[----:B------:R-:W-:-:S04]  /*08b0*/  FMUL R0, R0, 0.0099999997764825820923 ;  /* 0x3c23d70a00007820 */ /* 0x000fc80000400000 */
[----:B------:R-:W-:-:S04]  /*08c0*/  FMUL R0, R5, R0 ;  /* 0x0000000005007220 */ /* 0x000fc80000400000 */
[----:B------:R-:W1:Y:S01]  /*08d0*/  FCHK P1, R0, R6 ;  /* 0x0000000600007302 */ /* 0x000e620000020000 */
[----:B0-----:R-:W-:-:S04]  /*08e0*/  FFMA R2, -R6, R25, 1 ;  /* 0x3f80000006027423 */ /* 0x001fc80000000119 */
[----:B------:R-:W-:-:S04]  /*08f0*/  FFMA R25, R25, R2, R25 ;  /* 0x0000000219197223 */ /* 0x000fc80000000019 */
[----:B------:R-:W-:-:S04]  /*0900*/  FFMA R2, R0, R25, RZ ;  /* 0x0000001900027223 */ /* 0x000fc800000000ff */
[----:B------:R-:W-:-:S04]  /*0910*/  FFMA R12, -R6, R2, R0 ;  /* 0x00000002060c7223 */ /* 0x000fc80000000100 */
[----:B------:R-:W-:Y:S01]  /*0920*/  FFMA R25, R25, R12, R2 ;  /* 0x0000000c19197223 */ /* 0x000fe20000000002 */
[----:B-1----:R-:W-:Y:S06]  /*0930*/  @!P1 BRA `(.L_x_9) ;  /* 0x00000000000c9947 */ /* 0x002fec0003800000 */
[----:B------:R-:W-:-:S07]  /*0940*/  MOV R2, 0x960 ;  /* 0x0000096000027802 */ /* 0x000fce0000000f00 */
[----:B------:R-:W-:Y:S05]  /*0950*/  CALL.REL.NOINC `($__internal_0_$__cuda_sm3x_div_rn_noftz_f32_slowpath) ;  /* 0x0000000c00c87944 */ /* 0x000fea0003c00000 */
[----:B------:R-:W-:-:S07]  /*0960*/  MOV R25, R0 ;  /* 0x0000000000197202 */ /* 0x000fce0000000f00 */
.L_x_9:
[----:B------:R-:W-:Y:S05]  /*0970*/  BSYNC.RECONVERGENT B3 ;  /* 0x0000000000037941 */ /* 0x000fea0003800200 */
.L_x_8:
[----:B------:R0:W-:Y:S02]  /*0980*/  REDG.E.ADD.F32.FTZ.RN.STRONG.GPU desc[UR12][R14.64+0x10], R25 ;  /* 0x000010190e0079a6 */ /* 0x0001e4000c12f30c */
.L_x_7:
[----:B------:R-:W-:Y:S05]  /*0990*/  BSYNC.RECONVERGENT B2 ;  /* 0x0000000000027941 */ /* 0x000fea0003800200 */
.L_x_6:
[----:B------:R-:W1:Y:S01]  /*09a0*/  LDCU UR9, c[0x0][0x3c0] ;  /* 0x00007800ff0977ac */ /* 0x000e620008000800 */
[----:B------:R-:W-:Y:S01]  /*09b0*/  IADD3 R12, PT, PT, R18, 0x1, RZ ;  /* 0x00000001120c7810 */ /* 0x000fe20007ffe0ff */
[----:B------:R-:W-:Y:S03]  /*09c0*/  BSSY.RECONVERGENT B2, `(.L_x_10) ;  /* 0x0000017000027945 */ /* 0x000fe60003800200 */
[----:B------:R-:W-:-:S04]  /*09d0*/  ISETP.LT.OR P0, PT, R12, UR6, !P0 ;  /* 0x000000060c007c0c */ /* 0x000fc8000c701670 */
[----:B------:R-:W-:-:S04]  /*09e0*/  ISETP.GT.OR P0, PT, R4, UR8, P0 ;  /* 0x0000000804007c0c */ /* 0x000fc80008704670 */
[----:B------:R-:W-:-:S04]  /*09f0*/  ISETP.GT.OR P0, PT, R3, UR7, P0 ;  /* 0x0000000703007c0c */ /* 0x000fc80008704670 */
[----:B-1----:R-:W-:-:S13]  /*0a00*/  ISETP.GT.OR P0, PT, R18, UR9, P0 ;  /* 0x0000000912007c0c */ /* 0x002fda0008704670 */
[----:B------:R-:W-:Y:S05]  /*0a10*/  @P0 BRA `(.L_x_11) ;  /* 0x0000000000440947 */ /* 0x000fea0003800000 */
[----:B-----5:R-:W1:Y:S01]  /*0a20*/  MUFU.RCP R27, R6 ;  /* 0x00000006001b7308 */ /* 0x020e620000001000 */
[----:B------:R-:W-:Y:S01]  /*0a30*/  FMUL R13, R10, R13 ;  /* 0x0000000d0a0d7220 */ /* 0x000fe20000400000 */
[----:B------:R-:W-:Y:S03]  /*0a40*/  BSSY.RECONVERGENT B3, `(.L_x_12) ;  /* 0x000000d000037945 */ /* 0x000fe60003800200 */
[----:B------:R-:W-:-:S04]  /*0a50*/  FMUL R0, R13, 0.0099999997764825820923 ;  /* 0x3c23d70a0d007820 */ /* 0x000fc80000400000 */
[----:B0-----:R-:W-:-:S04]  /*0a60*/  FMUL R25, R5, R0 ;  /* 0x0000000005197220 */ /* 0x001fc80000400000 */
[----:B------:R-:W0:Y:S01]  /*0a70*/  FCHK P0, R25, R6 ;  /* 0x0000000619007302 */ /* 0x000e220000000000 */
[----:B-1----:R-:W-:-:S04]  /*0a80*/  FFMA R2, -R6, R27, 1 ;  /* 0x3f80000006027423 */ /* 0x002fc8000000011b */
[----:B------:R-:W-:-:S04]  /*0a90*/  FFMA R0, R27, R2, R27 ;  /* 0x000000021b007223 */ /* 0x000fc8000000001b */
[----:B------:R-:W-:-:S04]  /*0aa0*/  FFMA R13, R0, R25, RZ ;  /* 0x00000019000d7223 */ /* 0x000fc800000000ff */
[----:B------:R-:W-:-:S04]  /*0ab0*/  FFMA R2, -R6, R13, R25 ;  /* 0x0000000d06027223 */ /* 0x000fc80000000119 */
[----:B------:R-:W-:Y:S01]  /*0ac0*/  FFMA R0, R0, R2, R13 ;  /* 0x0000000200007223 */ /* 0x000fe2000000000d */
[----:B0-----:R-:W-:Y:S06]  /*0ad0*/  @!P0 BRA `(.L_x_13) ;  /* 0x00000000000c8947 */ /* 0x001fec0003800000 */
[----:B------:R-:W-:Y:S01]  /*0ae0*/  IMAD.MOV.U32 R0, RZ, RZ, R25 ;  /* 0x000000ffff007224 */ /* 0x000fe200078e0019 */
[----:B------:R-:W-:-:S07]  /*0af0*/  MOV R2, 0xb10 ;  /* 0x00000b1000027802 */ /* 0x000fce0000000f00 */
[----:B------:R-:W-:Y:S05]  /*0b00*/  CALL.REL.NOINC `($__internal_0_$__cuda_sm3x_div_rn_noftz_f32_slowpath) ;  /* 0x0000000c005c7944 */ /* 0x000fea0003c00000 */
.L_x_13:
[----:B------:R-:W-:Y:S05]  /*0b10*/  BSYNC.RECONVERGENT B3 ;  /* 0x0000000000037941 */ /* 0x000fea0003800200 */
.L_x_12:
[----:B------:R1:W-:Y:S02]  /*0b20*/  REDG.E.ADD.F32.FTZ.RN.STRONG.GPU desc[UR12][R14.64+0x14], R0 ;  /* 0x000014000e0079a6 */ /* 0x0003e4000c12f30c */
.L_x_11:
[----:B------:R-:W-:Y:S05]  /*0b30*/  BSYNC.RECONVERGENT B2 ;  /* 0x0000000000027941 */ /* 0x000fea0003800200 */
.L_x_10:
[C---:B01----:R-:W-:Y:S01]  /*0b40*/  IADD3 R14, PT, PT, R3.reuse, 0x1, RZ ;  /* 0x00000001030e7810 */ /* 0x043fe20007ffe0ff */
[----:B------:R-:W0:Y:S01]  /*0b50*/  LDCU UR9, c[0x0][0x3b8] ;  /* 0x00007700ff0977ac */ /* 0x000e220008000800 */
[----:B------:R-:W-:Y:S01]  /*0b60*/  IADD3 R13, PT, PT, R3, 0x5, RZ ;  /* 0x00000005030d7810 */ /* 0x000fe20007ffe0ff */
[----:B------:R-:W-:Y:S01]  /*0b70*/  BSSY.RECONVERGENT B2, `(.L_x_14) ;  /* 0x0000027000027945 */ /* 0x000fe20003800200 */
[----:B------:R-:W-:Y:S01]  /*0b80*/  ISETP.GE.AND P0, PT, R14, UR5, PT ;  /* 0x000000050e007c0c */ /* 0x000fe2000bf06270 */
[----:B------:R-:W1:Y:S01]  /*0b90*/  LDCU UR10, c[0x0][0x3a8] ;  /* 0x00007500ff0a77ac */ /* 0x000e620008000800 */
[----:B------:R-:W-:Y:S01]  /*0ba0*/  IADD3 R23, P1, PT, R13, R22, RZ ;  /* 0x000000160d177210 */ /* 0x000fe20007f3e0ff */
[----:B------:R-:W-:Y:S01]  /*0bb0*/  FMUL R17, R8, R17 ;  /* 0x0000001108117220 */ /* 0x000fe20000400000 */
[----:B------:R-:W-:Y:S01]  /*0bc0*/  SHF.R.S32.HI R15, RZ, 0x1f, R13 ;  /* 0x0000001fff0f7819 */ /* 0x000fe2000001140d */
[----:B------:R-:W2:Y:S01]  /*0bd0*/  LDCU.64 UR16, c[0x0][0x398] ;  /* 0x00007300ff1077ac */ /* 0x000ea20008000a00 */
[----:B------:R-:W-:-:S02]  /*0be0*/  ISETP.GE.AND P0, PT, R4, UR4, P0 ;  /* 0x0000000404007c0c */ /* 0x000fc40008706270 */
[----:B------:R-:W-:Y:S01]  /*0bf0*/  MOV R24, R18 ;  /* 0x0000001200187202 */ /* 0x000fe20000000f00 */
[----:B------:R-:W-:Y:S01]  /*0c00*/  IMAD.X R16, R15, 0x1, R16, P1 ;  /* 0x000000010f107824 */ /* 0x000fe200008e0610 */
[----:B------:R-:W-:Y:S02]  /*0c10*/  ISETP.LT.OR P1, PT, R18, UR6, !P0 ;  /* 0x0000000612007c0c */ /* 0x000fe4000c721670 */
[----:B------:R-:W-:Y:S02]  /*0c20*/  MOV R25, R19 ;  /* 0x0000001300197202 */ /* 0x000fe40000000f00 */
[----:B------:R-:W-:-:S04]  /*0c30*/  ISETP.GT.OR P1, PT, R4, UR8, P1 ;  /* 0x0000000804007c0c */ /* 0x000fc80008f24670 */
[----:B0-----:R-:W-:Y:S01]  /*0c40*/  ISETP.GT.OR P1, PT, R3, UR9, P1 ;  /* 0x0000000903007c0c */ /* 0x001fe20008f24670 */
[----:B-1----:R-:W-:Y:S02]  /*0c50*/  IMAD R16, R16, UR10, RZ ;  /* 0x0000000a10107c24 */ /* 0x002fe4000f8e02ff */
[----:B------:R-:W-:Y:S01]  /*0c60*/  IMAD.WIDE.U32 R24, R23, UR10, R24 ;  /* 0x0000000a17187c25 */ /* 0x000fe2000f8e0018 */
[----:B------:R-:W-:-:S03]  /*0c70*/  ISETP.GT.OR P1, PT, R18, R9, P1 ;  /* 0x000000091200720c */ /* 0x000fc60000f24670 */
[----:B------:R-:W-:Y:S01]  /*0c80*/  IMAD R23, R23, UR15, R16 ;  /* 0x0000000f17177c24 */ /* 0x000fe2000f8e0210 */
[----:B--2---:R-:W-:-:S03]  /*0c90*/  LEA R22, P2, R24, UR16, 0x2 ;  /* 0x0000001018167c11 */ /* 0x004fc6000f8410ff */
[----:B------:R-:W-:-:S05]  /*0ca0*/  IMAD.IADD R23, R25, 0x1, R23 ;  /* 0x0000000119177824 */ /* 0x000fca00078e0217 */
[----:B------:R-:W-:Y:S01]  /*0cb0*/  LEA.HI.X R23, R24, UR17, R23, 0x2, P2 ;  /* 0x0000001118177c11 */ /* 0x000fe200090f1417 */
        /* <DEDUP_REMOVED lines=13> */
[----:B------:R-:W-:Y:S02]  /*0d90*/  MOV R0, R27 ;  /* 0x0000001b00007202 */ /* 0x000fe40000000f00 */
[----:B------:R-:W-:-:S07]  /*0da0*/  MOV R2, 0xdc0 ;  /* 0x00000dc000027802 */ /* 0x000fce0000000f00 */
[----:B------:R-:W-:Y:S05]  /*0db0*/  CALL.REL.NOINC `($__internal_0_$__cuda_sm3x_div_rn_noftz_f32_slowpath) ;  /* 0x0000000800b07944 */ /* 0x000fea0003c00000 */
.L_x_17:
[----:B------:R-:W-:Y:S05]  /*0dc0*/  BSYNC.RECONVERGENT B3 ;  /* 0x0000000000037941 */ /* 0x000fea0003800200 */
.L_x_16:
[----:B------:R0:W-:Y:S02]  /*0dd0*/  REDG.E.ADD.F32.FTZ.RN.STRONG.GPU desc[UR12][R22.64+0x10], R0 ;  /* 0x00001000160079a6 */ /* 0x0001e4000c12f30c */
.L_x_15:
[----:B------:R-:W-:Y:S05]  /*0de0*/  BSYNC.RECONVERGENT B2 ;  /* 0x0000000000027941 */ /* 0x000fea0003800200 */
.L_x_14:
[----:B------:R-:W1:Y:S01]  /*0df0*/  LDCU UR9, c[0x0][0x3c0] ;  /* 0x00007800ff0977ac */ /* 0x000e620008000800 */
[----:B------:R-:W-:Y:S01]  /*0e00*/  ISETP.LT.OR P0, PT, R12, UR6, !P0 ;  /* 0x000000060c007c0c */ /* 0x000fe2000c701670 */
[----:B------:R-:W-:Y:S01]  /*0e10*/  BSSY.RECONVERGENT B2, `(.L_x_18) ;  /* 0x0000017000027945 */ /* 0x000fe20003800200 */
[----:B------:R-:W2:Y:S02]  /*0e20*/  LDCU UR10, c[0x0][0x3b8] ;  /* 0x00007700ff0a77ac */ /* 0x000ea40008000800 */
[----:B------:R-:W-:-:S04]  /*0e30*/  ISETP.GT.OR P0, PT, R4, UR8, P0 ;  /* 0x0000000804007c0c */ /* 0x000fc80008704670 */
[----:B-1----:R-:W-:-:S04]  /*0e40*/  ISETP.GT.OR P0, PT, R18, UR9, P0 ;  /* 0x0000000912007c0c */ /* 0x002fc80008704670 */
[----:B--2---:R-:W-:-:S13]  /*0e50*/  ISETP.GT.OR P0, PT, R3, UR10, P0 ;  /* 0x0000000a03007c0c */ /* 0x004fda0008704670 */
[----:B------:R-:W-:Y:S05]  /*0e60*/  @P0 BRA `(.L_x_19) ;  /* 0x0000000000440947 */ /* 0x000fea0003800000 */
[----:B-----5:R-:W1:Y:S01]  /*0e70*/  MUFU.RCP R27, R6 ;  /* 0x00000006001b7308 */ /* 0x020e620000001000 */
[----:B------:R-:W-:Y:S01]  /*0e80*/  FMUL R17, R10, R17 ;  /* 0x000000110a117220 */ /* 0x000fe20000400000 */
[----:B------:R-:W-:Y:S03]  /*0e90*/  BSSY.RECONVERGENT B3, `(.L_x_20) ;  /* 0x000000d000037945 */ /* 0x000fe60003800200 */
[----:B0-----:R-:W-:-:S04]  /*0ea0*/  FMUL R0, R17, 0.0099999997764825820923 ;  /* 0x3c23d70a11007820 */ /* 0x001fc80000400000 */
[----:B------:R-:W-:-:S04]  /*0eb0*/  FMUL R25, R5, R0 ;  /* 0x0000000005197220 */ /* 0x000fc80000400000 */
[----:B------:R-:W0:Y:S01]  /*0ec0*/  FCHK P0, R25, R6 ;  /* 0x0000000619007302 */ /* 0x000e220000000000 */
[----:B-1----:R-:W-:-:S04]  /*0ed0*/  FFMA R2, -R6, R27, 1 ;  /* 0x3f80000006027423 */ /* 0x002fc8000000011b */
[----:B------:R-:W-:-:S04]  /*0ee0*/  FFMA R0, R27, R2, R27 ;  /* 0x000000021b007223 */ /* 0x000fc8000000001b */
[----:B------:R-:W-:-:S04]  /*0ef0*/  FFMA R17, R0, R25, RZ ;  /* 0x0000001900117223 */ /* 0x000fc800000000ff */
[----:B------:R-:W-:-:S04]  /*0f00*/  FFMA R2, -R6, R17, R25 ;  /* 0x0000001106027223 */ /* 0x000fc80000000119 */
[----:B------:R-:W-:Y:S01]  /*0f10*/  FFMA R0, R0, R2, R17 ;  /* 0x0000000200007223 */ /* 0x000fe20000000011 */
[----:B0-----:R-:W-:Y:S06]  /*0f20*/  @!P0 BRA `(.L_x_21) ;  /* 0x00000000000c8947 */ /* 0x001fec0003800000 */
[----:B------:R-:W-:Y:S02]  /*0f30*/  MOV R0, R25 ;  /* 0x0000001900007202 */ /* 0x000fe40000000f00 */
[----:B------:R-:W-:-:S07]  /*0f40*/  MOV R2, 0xf60 ;  /* 0x00000f6000027802 */ /* 0x000fce0000000f00 */
[----:B------:R-:W-:Y:S05]  /*0f50*/  CALL.REL.NOINC `($__internal_0_$__cuda_sm3x_div_rn_noftz_f32_slowpath) ;  /* 0x0000000800487944 */ /* 0x000fea0003c00000 */
.L_x_21:
[----:B------:R-:W-:Y:S05]  /*0f60*/  BSYNC.RECONVERGENT B3 ;  /* 0x0000000000037941 */ /* 0x000fea0003800200 */
.L_x_20:
[----:B------:R1:W-:Y:S02]  /*0f70*/  REDG.E.ADD.F32.FTZ.RN.STRONG.GPU desc[UR12][R22.64+0x14], R0 ;  /* 0x00001400160079a6 */ /* 0x0003e4000c12f30c */
.L_x_19:
[----:B------:R-:W-:Y:S05]  /*0f80*/  BSYNC.RECONVERGENT B2 ;  /* 0x0000000000027941 */ /* 0x000fea0003800200 */
.L_x_18:
[----:B------:R-:W2:Y:S01]  /*0f90*/  LDC.64 R16, c[0x0][0x3a0] ;  /* 0x0000e800ff107b82 */ /* 0x000ea20000000a00 */
[----:B------:R-:W2:Y:S01]  /*0fa0*/  LDCU UR8, c[0x0][0x3c4] ;  /* 0x00007880ff0877ac */ /* 0x000ea20008000800 */
[----:B01----:R-:W-:Y:S01]  /*0fb0*/  VIADD R22, R4, 0x5 ;  /* 0x0000000504167836 */ /* 0x003fe20000000000 */
[----:B------:R-:W-:Y:S01]  /*0fc0*/  ISETP.GE.AND P0, PT, R3, UR5, PT ;  /* 0x0000000503007c0c */ /* 0x000fe2000bf06270 */
[----:B------:R-:W-:Y:S01]  /*0fd0*/  BSSY.RECONVERGENT B2, `(.L_x_22) ;  /* 0x000002d000027945 */ /* 0x000fe20003800200 */
[----:B------:R-:W0:Y:S01]  /*0fe0*/  LDCU UR9, c[0x0][0x3a8] ;  /* 0x00007500ff0977ac */ /* 0x000e220008000800 */
[----:B------:R-:W-:Y:S01]  /*0ff0*/  MOV R24, R18 ;  /* 0x0000001200187202 */ /* 0x000fe20000000f00 */
[----:B------:R-:W-:Y:S01]  /*1000*/  FMUL R26, R7, R26 ;  /* 0x0000001a071a7220 */ /* 0x000fe20000400000 */
[--C-:B------:R-:W-:Y:S01]  /*1010*/  SHF.R.S32.HI R23, RZ, 0x1f, R22.reuse ;  /* 0x0000001fff177819 */ /* 0x100fe20000011416 */
[----:B------:R-:W1:Y:S01]  /*1020*/  LDCU.64 UR10, c[0x0][0x398] ;  /* 0x00007300ff0a77ac */ /* 0x000e620008000a00 */
[----:B------:R-:W-:Y:S01]  /*1030*/  MOV R25, R19 ;  /* 0x0000001300197202 */ /* 0x000fe20000000f00 */
[----:B--2---:R-:W-:Y:S01]  /*1040*/  IMAD.WIDE R22, R16, UR8, R22 ;  /* 0x0000000810167c25 */ /* 0x004fe2000f8e0216 */
[----:B------:R-:W2:Y:S03]  /*1050*/  LDCU UR8, c[0x0][0x3b0] ;  /* 0x00007600ff0877ac */ /* 0x000ea60008000800 */
[----:B------:R-:W-:-:S02]  /*1060*/  IMAD R23, R23, R17, RZ ;  /* 0x0000001117177224 */ /* 0x000fc400078e02ff */
[----:B------:R-:W-:-:S04]  /*1070*/  IMAD.WIDE.U32 R16, R22, R17, RZ ;  /* 0x0000001116107225 */ /* 0x000fc800078e00ff */
[----:B------:R-:W-:Y:S01]  /*1080*/  IMAD R23, R22, UR14, R23 ;  /* 0x0000000e16177c24 */ /* 0x000fe2000f8e0217 */
[----:B------:R-:W-:Y:S02]  /*1090*/  IADD3 R22, PT, PT, R4, 0x1, RZ ;  /* 0x0000000104167810 */ /* 0x000fe40007ffe0ff */
[----:B------:R-:W-:Y:S02]  /*10a0*/  IADD3 R27, P1, PT, R20, R16, RZ ;  /* 0x00000010141b7210 */ /* 0x000fe40007f3e0ff */
[----:B------:R-:W-:Y:S02]  /*10b0*/  IADD3 R23, PT, PT, R17, R23, RZ ;  /* 0x0000001711177210 */ /* 0x000fe40007ffe0ff */
[----:B------:R-:W-:Y:S01]  /*10c0*/  ISETP.GE.AND P0, PT, R22, UR4, P0 ;  /* 0x0000000416007c0c */ /* 0x000fe20008706270 */
[----:B0-----:R-:W-:-:S04]  /*10d0*/  IMAD.WIDE.U32 R24, R27, UR9, R24 ;  /* 0x000000091b187c25 */ /* 0x001fc8000f8e0018 */
[----:B------:R-:W-:Y:S01]  /*10e0*/  IMAD.X R20, R21, 0x1, R23, P1 ;  /* 0x0000000115147824 */ /* 0x000fe200008e0617 */
[----:B------:R-:W-:-:S03]  /*10f0*/  ISETP.LT.OR P1, PT, R18, UR6, !P0 ;  /* 0x0000000612007c0c */ /* 0x000fc6000c721670 */
[----:B------:R-:W-:Y:S01]  /*1100*/  IMAD R20, R20, UR9, RZ ;  /* 0x0000000914147c24 */ /* 0x000fe2000f8e02ff */
[----:B--2---:R-:W-:-:S03]  /*1110*/  ISETP.GT.OR P1, PT, R4, UR8, P1 ;  /* 0x0000000804007c0c */ /* 0x004fc60008f24670 */
[----:B------:R-:W-:Y:S01]  /*1120*/  IMAD R21, R27, UR15, R20 ;  /* 0x0000000f1b157c24 */ /* 0x000fe2000f8e0214 */
[----:B------:R-:W-:Y:S02]  /*1130*/  ISETP.GT.OR P1, PT, R3, UR7, P1 ;  /* 0x0000000703007c0c */ /* 0x000fe40008f24670 */
[----:B-1----:R-:W-:Y:S01]  /*1140*/  LEA R20, P2, R24, UR10, 0x2 ;  /* 0x0000000a18147c11 */ /* 0x002fe2000f8410ff */
[----:B------:R-:W-:Y:S01]  /*1150*/  IMAD.IADD R21, R25, 0x1, R21 ;  /* 0x0000000119157824 */ /* 0x000fe200078e0215 */
[----:B------:R-:W-:-:S04]  /*1160*/  ISETP.GT.OR P1, PT, R18, R9, P1 ;  /* 0x000000091200720c */ /* 0x000fc80000f24670 */
[----:B------:R-:W-:-:S09]  /*1170*/  LEA.HI.X R21, R24, UR11, R21, 0x2, P2 ;  /* 0x0000000b18157c11 */ /* 0x000fd200090f1415 */
[----:B------:R-:W-:Y:S05]  /*1180*/  @P1 BRA `(.L_x_23) ;  /* 0x0000000000441947 */ /* 0x000fea0003800000 */
        /* <DEDUP_REMOVED lines=15> */
.L_x_25:
[----:B------:R-:W-:Y:S05]  /*1280*/  BSYNC.RECONVERGENT B3 ;  /* 0x0000000000037941 */ /* 0x000fea0003800200 */
.L_x_24:
[----:B------:R0:W-:Y:S02]  /*1290*/  REDG.E.ADD.F32.FTZ.RN.STRONG.GPU desc[UR12][R20.64+0x10], R0 ;  /* 0x00001000140079a6 */ /* 0x0001e4000c12f30c */
.L_x_23:
[----:B------:R-:W-:Y:S05]  /*12a0*/  BSYNC.RECONVERGENT B2 ;  /* 0x0000000000027941 */ /* 0x000fea0003800200 */
.L_x_22:
[----:B------:R-:W1:Y:S01]  /*12b0*/  LDCU UR8, c[0x0][0x3b0] ;  /* 0x00007600ff0877ac */ /* 0x000e620008000800 */
[----:B------:R-:W-:Y:S01]  /*12c0*/  ISETP.LT.OR P0, PT, R12, UR6, !P0 ;  /* 0x000000060c007c0c */ /* 0x000fe2000c701670 */
[----:B------:R-:W-:Y:S01]  /*12d0*/  BSSY.RECONVERGENT B2, `(.L_x_26) ;  /* 0x0000017000027945 */ /* 0x000fe20003800200 */
[----:B------:R-:W2:Y:S02]  /*12e0*/  LDCU UR9, c[0x0][0x3c0] ;  /* 0x00007800ff0977ac */ /* 0x000ea40008000800 */
[----:B-1----:R-:W-:-:S04]  /*12f0*/  ISETP.GT.OR P0, PT, R4, UR8, P0 ;  /* 0x0000000804007c0c */ /* 0x002fc80008704670 */
[----:B------:R-:W-:-:S04]  /*1300*/  ISETP.GT.OR P0, PT, R3, UR7, P0 ;  /* 0x0000000703007c0c */ /* 0x000fc80008704670 */
[----:B--2---:R-:W-:-:S13]  /*1310*/  ISETP.GT.OR P0, PT, R18, UR9, P0 ;  /* 0x0000000912007c0c */ /* 0x004fda0008704670 */
        /* <DEDUP_REMOVED lines=16> */
.L_x_29:
[----:B------:R-:W-:Y:S05]  /*1420*/  BSYNC.RECONVERGENT B3 ;  /* 0x0000000000037941 */ /* 0x000fea0003800200 */
.L_x_28:
[----:B------:R1:W-:Y:S02]  /*1430*/  REDG.E.ADD.F32.FTZ.RN.STRONG.GPU desc[UR12][R20.64+0x14], R0 ;  /* 0x00001400140079a6 */ /* 0x0003e4000c12f30c */
.L_x_27:
[----:B------:R-:W-:Y:S05]  /*1440*/  BSYNC.RECONVERGENT B2 ;  /* 0x0000000000027941 */ /* 0x000fea0003800200 */
.L_x_26:
[----:B------:R-:W2:Y:S01]  /*1450*/  LDCU UR7, c[0x0][0x3b0] ;  /* 0x00007600ff0777ac */ /* 0x000ea20008000800 */
[----:B------:R-:W-:Y:S01]  /*1460*/  ISETP.GE.AND P0, PT, R14, UR5, PT ;  /* 0x000000050e007c0c */ /* 0x000fe2000bf06270 */
[----:B------:R-:W-:Y:S01]  /*1470*/  BSSY.RECONVERGENT B2, `(.L_x_30) ;  /* 0x0000026000027945 */ /* 0x000fe20003800200 */
[----:B------:R-:W-:Y:S01]  /*1480*/  IADD3 R13, P1, PT, R13, R16, RZ ;  /* 0x000000100d0d7210 */ /* 0x000fe20007f3e0ff */
[----:B------:R-:W3:Y:S01]  /*1490*/  LDCU UR8, c[0x0][0x3b8] ;  /* 0x00007700ff0877ac */ /* 0x000ee20008000800 */
[----:B------:R-:W-:Y:S01]  /*14a0*/  ISETP.GE.AND P0, PT, R22, UR4, P0 ;  /* 0x0000000416007c0c */ /* 0x000fe20008706270 */
[----:B------:R-:W-:Y:S01]  /*14b0*/  FMUL R7, R7, R8 ;  /* 0x0000000807077220 */ /* 0x000fe20000400000 */
[----:B------:R-:W-:Y:S01]  /*14c0*/  MOV R16, R18 ;  /* 0x0000001200107202 */ /* 0x000fe20000000f00 */
[----:B------:R-:W0:Y:S01]  /*14d0*/  LDCU UR9, c[0x0][0x3a8] ;  /* 0x00007500ff0977ac */ /* 0x000e220008000800 */
[----:B------:R-:W-:Y:S01]  /*14e0*/  IMAD.X R15, R15, 0x1, R23, P1 ;  /* 0x000000010f0f7824 */ /* 0x000fe200008e0617 */
[----:B------:R-:W-:Y:S01]  /*14f0*/  ISETP.LT.OR P1, PT, R18, UR6, !P0 ;  /* 0x0000000612007c0c */ /* 0x000fe2000c721670 */
[----:B------:R-:W4:Y:S01]  /*1500*/  LDCU.64 UR10, c[0x0][0x398] ;  /* 0x00007300ff0a77ac */ /* 0x000f220008000a00 */
[----:B------:R-:W-:-:S02]  /*1510*/  MOV R17, R19 ;  /* 0x0000001300117202 */ /* 0x000fc40000000f00 */
[----:B--2---:R-:W-:-:S04]  /*1520*/  ISETP.GT.OR P1, PT, R4, UR7, P1 ;  /* 0x0000000704007c0c */ /* 0x004fc80008f24670 */
[----:B---3--:R-:W-:Y:S01]  /*1530*/  ISETP.GT.OR P1, PT, R3, UR8, P1 ;  /* 0x0000000803007c0c */ /* 0x008fe20008f24670 */
[----:B01----:R-:W-:-:S03]  /*1540*/  IMAD R0, R15, UR9, RZ ;  /* 0x000000090f007c24 */ /* 0x003fc6000f8e02ff */
[----:B------:R-:W-:Y:S01]  /*1550*/  ISETP.GT.OR P1, PT, R18, R9, P1 ;  /* 0x000000091200720c */ /* 0x000fe20000f24670 */
[----:B------:R-:W-:-:S04]  /*1560*/  IMAD.WIDE.U32 R16, R13, UR9, R16 ;  /* 0x000000090d107c25 */ /* 0x000fc8000f8e0010 */
[----:B------:R-:W-:Y:S01]  /*1570*/  IMAD R13, R13, UR15, R0 ;  /* 0x0000000f0d0d7c24 */ /* 0x000fe2000f8e0200 */
[----:B----4-:R-:W-:-:S03]  /*1580*/  LEA R14, P2, R16, UR10, 0x2 ;  /* 0x0000000a100e7c11 */ /* 0x010fc6000f8410ff */
        /* <DEDUP_REMOVED lines=18> */
.L_x_33:
[----:B------:R-:W-:Y:S05]  /*16b0*/  BSYNC.RECONVERGENT B3 ;  /* 0x0000000000037941 */ /* 0x000fea0003800200 */
.L_x_32:
[----:B------:R0:W-:Y:S02]  /*16c0*/  REDG.E.ADD.F32.FTZ.RN.STRONG.GPU desc[UR12][R14.64+0x10], R0 ;  /* 0x000010000e0079a6 */ /* 0x0001e4000c12f30c */
.L_x_31:
[----:B------:R-:W-:Y:S05]  /*16d0*/  BSYNC.RECONVERGENT B2 ;  /* 0x0000000000027941 */ /* 0x000fea0003800200 */
.L_x_30:
[----:B------:R-:W1:Y:S01]  /*16e0*/  LDCU UR4, c[0x0][0x3c0] ;  /* 0x00007800ff0477ac */ /* 0x000e620008000800 */
[----:B------:R-:W-:Y:S01]  /*16f0*/  ISETP.LT.OR P0, PT, R12, UR6, !P0 ;  /* 0x000000060c007c0c */ /* 0x000fe2000c701670 */
[----:B------:R-:W2:Y:S01]  /*1700*/  LDCU UR5, c[0x0][0x3b0] ;  /* 0x00007600ff0577ac */ /* 0x000ea20008000800 */
[----:B------:R-:W3:Y:S02]  /*1710*/  LDCU UR7, c[0x0][0x3b8] ;  /* 0x00007700ff0777ac */ /* 0x000ee40008000800 */
[----:B-1----:R-:W-:-:S04]  /*1720*/  ISETP.GT.OR P0, PT, R18, UR4, P0 ;  /* 0x0000000412007c0c */ /* 0x002fc80008704670 */
[----:B--2---:R-:W-:-:S04]  /*1730*/  ISETP.GT.OR P0, PT, R4, UR5, P0 ;  /* 0x0000000504007c0c */ /* 0x004fc80008704670 */
[----:B---3--:R-:W-:-:S13]  /*1740*/  ISETP.GT.OR P0, PT, R3, UR7, P0 ;  /* 0x0000000703007c0c */ /* 0x008fda0008704670 */
[----:B------:R-:W-:Y:S05]  /*1750*/  @P0 EXIT ;  /* 0x000000000000094d */ /* 0x000fea0003800000 */
        /* <DEDUP_REMOVED lines=15> */
.L_x_35:
[----:B------:R-:W-:Y:S05]  /*1850*/  BSYNC.RECONVERGENT B2 ;  /* 0x0000000000027941 */ /* 0x000fea0003800200 */
.L_x_34:
[----:B------:R-:W-:Y:S01]  /*1860*/  REDG.E.ADD.F32.FTZ.RN.STRONG.GPU desc[UR12][R14.64+0x14], R0 ;  /* 0x000014000e0079a6 */ /* 0x000fe2000c12f30c */
[----:B------:R-:W-:Y:S05]  /*1870*/  EXIT ;  /* 0x000000000000794d */ /* 0x000fea0003800000 */
        .weak           $__internal_0_$__cuda_sm3x_div_rn_noftz_f32_slowpath
        .type           $__internal_0_$__cuda_sm3x_div_rn_noftz_f32_slowpath,@function
        .size           $__internal_0_$__cuda_sm3x_div_rn_noftz_f32_slowpath,(.L_x_62 - $__internal_0_$__cuda_sm3x_div_rn_noftz_f32_slowpath)
$__internal_0_$__cuda_sm3x_div_rn_noftz_f32_slowpath:
[----:B------:R-:W-:Y:S01]  /*1880*/  SHF.R.U32.HI R24, RZ, 0x17, R6 ;  /* 0x00000017ff187819 */ /* 0x000fe20000011606 */
[----:B------:R-:W-:Y:S01]  /*1890*/  BSSY.RECONVERGENT B0, `(.L_x_36) ;  /* 0x0000063000007945 */ /* 0x000fe20003800200 */
[----:B------:R-:W-:Y:S02]  /*18a0*/  SHF.R.U32.HI R27, RZ, 0x17, R0 ;  /* 0x00000017ff1b7819 */ /* 0x000fe40000011600 */
[----:B------:R-:W-:Y:S02]  /*18b0*/  LOP3.LUT R24, R24, 0xff, RZ, 0xc0, !PT ;  /* 0x000000ff18187812 */ /* 0x000fe400078ec0ff */
[----:B------:R-:W-:Y:S02]  /*18c0*/  LOP3.LUT R27, R27, 0xff, RZ, 0xc0, !PT ;  /* 0x000000ff1b1b7812 */ /* 0x000fe400078ec0ff */
[----:B------:R-:W-:Y:S01]  /*18d0*/  MOV R30, R6 ;  /* 0x00000006001e7202 */ /* 0x000fe20000000f00 */
[----:B------:R-:W-:Y:S01]  /*18e0*/  VIADD R28, R24, 0xffffffff ;  /* 0xffffffff181c7836 */ /* 0x000fe20000000000 */
[----:B------:R-:W-:-:S04]  /*18f0*/  IADD3 R29, PT, PT, R27, -0x1, RZ ;  /* 0xffffffff1b1d7810 */ /* 0x000fc80007ffe0ff */
[----:B------:R-:W-:-:S04]  /*1900*/  ISETP.GT.U32.AND P1, PT, R28, 0xfd, PT ;  /* 0x000000fd1c00780c */ /* 0x000fc80003f24070 */
[----:B------:R-:W-:-:S13]  /*1910*/  ISETP.GT.U32.OR P1, PT, R29, 0xfd, P1 ;  /* 0x000000fd1d00780c */ /* 0x000fda0000f24470 */
[----:B------:R-:W-:Y:S01]  /*1920*/  @!P1 IMAD.MOV.U32 R25, RZ, RZ, RZ ;  /* 0x000000ffff199224 */ /* 0x000fe200078e00ff */
[----:B------:R-:W-:Y:S06]  /*1930*/  @!P1 BRA `(.L_x_37) ;  /* 0x00000000005c9947 */ /* 0x000fec0003800000 */
[----:B------:R-:W-:Y:S02]  /*1940*/  FSETP.GTU.FTZ.AND P1, PT, |R0|, +INF , PT ;  /* 0x7f8000000000780b */ /* 0x000fe40003f3c200 */
[----:B------:R-:W-:-:S04]  /*1950*/  FSETP.GTU.FTZ.AND P2, PT, |R6|, +INF , PT ;  /* 0x7f8000000600780b */ /* 0x000fc80003f5c200 */
[----:B------:R-:W-:-:S13]  /*1960*/  PLOP3.LUT P1, PT, P1, P2, PT, 0xf8, 0x8f ;  /* 0x00000000008f781c */ /* 0x000fda0000f25f70 */
[----:B------:R-:W-:Y:S05]  /*1970*/  @P1 BRA `(.L_x_38) ;  /* 0x00000004004c1947 */ /* 0x000fea0003800000 */
[----:B------:R-:W-:-:S13]  /*1980*/  LOP3.LUT P1, RZ, R30, 0x7fffffff, R0, 0xc8, !PT ;  /* 0x7fffffff1eff7812 */ /* 0x000fda000782c800 */
[----:B------:R-:W-:Y:S05]  /*1990*/  @!P1 BRA `(.L_x_39) ;  /* 0x00000004003c9947 */ /* 0x000fea0003800000 */
[----:B------:R-:W-:Y:S02]  /*19a0*/  FSETP.NEU.FTZ.AND P3, PT, |R0|, +INF , PT ;  /* 0x7f8000000000780b */ /* 0x000fe40003f7d200 */
[----:B------:R-:W-:Y:S02]  /*19b0*/  FSETP.NEU.FTZ.AND P2, PT, |R6|, +INF , PT ;  /* 0x7f8000000600780b */ /* 0x000fe40003f5d200 */
[----:B------:R-:W-:-:S11]  /*19c0*/  FSETP.NEU.FTZ.AND P1, PT, |R0|, +INF , PT ;  /* 0x7f8000000000780b */ /* 0x000fd60003f3d200 */
[----:B------:R-:W-:Y:S05]  /*19d0*/  @!P2 BRA !P3, `(.L_x_39) ;  /* 0x00000004002ca947 */ /* 0x000fea0005800000 */
[----:B------:R-:W-:-:S04]  /*19e0*/  LOP3.LUT P3, RZ, R0, 0x7fffffff, RZ, 0xc0, !PT ;  /* 0x7fffffff00ff7812 */ /* 0x000fc8000786c0ff */
[----:B------:R-:W-:-:S13]  /*19f0*/  PLOP3.LUT P2, PT, P2, P3, PT, 0x2f, 0xf2 ;  /* 0x0000000000f2781c */ /* 0x000fda0001746577 */
[----:B------:R-:W-:Y:S05]  /*1a00*/  @P2 BRA `(.L_x_40) ;  /* 0x0000000400182947 */ /* 0x000fea0003800000 */
[----:B------:R-:W-:-:S04]  /*1a10*/  LOP3.LUT P2, RZ, R30, 0x7fffffff, RZ, 0xc0, !PT ;  /* 0x7fffffff1eff7812 */ /* 0x000fc8000784c0ff */
[----:B------:R-:W-:-:S13]  /*1a20*/  PLOP3.LUT P1, PT, P1, P2, PT, 0x2f, 0xf2 ;  /* 0x0000000000f2781c */ /* 0x000fda0000f24577 */
[----:B------:R-:W-:Y:S05]  /*1a30*/  @P1 BRA `(.L_x_41) ;  /* 0x0000000400001947 */ /* 0x000fea0003800000 */
[----:B------:R-:W-:Y:S02]  /*1a40*/  ISETP.GE.AND P1, PT, R29, RZ, PT ;  /* 0x000000ff1d00720c */ /* 0x000fe40003f26270 */
[----:B------:R-:W-:-:S11]  /*1a50*/  ISETP.GE.AND P2, PT, R28, RZ, PT ;  /* 0x000000ff1c00720c */ /* 0x000fd60003f46270 */
[----:B------:R-:W-:Y:S01]  /*1a60*/  @P1 MOV R25, RZ ;  /* 0x000000ff00191202 */ /* 0x000fe20000000f00 */
[----:B------:R-:W-:Y:S01]  /*1a70*/  @!P1 FFMA R0, R0, 1.84467440737095516160e+19, RZ ;  /* 0x5f80000000009823 */ /* 0x000fe200000000ff */
[----:B------:R-:W-:Y:S01]  /*1a80*/  @!P1 MOV R25, 0xffffffc0 ;  /* 0xffffffc000199802 */ /* 0x000fe20000000f00 */
[----:B------:R-:W-:-:S04]  /*1a90*/  @!P2 FFMA R30, R6, 1.84467440737095516160e+19, RZ ;  /* 0x5f800000061ea823 */ /* 0x000fc800000000ff */
[----:B------:R-:W-:-:S07]  /*1aa0*/  @!P2 VIADD R25, R25, 0x40 ;  /* 0x000000401919a836 */ /* 0x000fce0000000000 */
.L_x_37:
[----:B------:R-:W-:Y:S01]  /*1ab0*/  LEA R29, R24, 0xc0800000, 0x17 ;  /* 0xc0800000181d7811 */ /* 0x000fe200078eb8ff */
[----:B------:R-:W-:Y:S01]  /*1ac0*/  BSSY.RECONVERGENT B1, `(.L_x_42) ;  /* 0x0000036000017945 */ /* 0x000fe20003800200 */
[----:B------:R-:W-:Y:S02]  /*1ad0*/  IADD3 R27, PT, PT, R27, -0x7f, RZ ;  /* 0xffffff811b1b7810 */ /* 0x000fe40007ffe0ff */
[----:B------:R-:W-:-:S03]  /*1ae0*/  IADD3 R32, PT, PT, -R29, R30, RZ ;  /* 0x0000001e1d207210 */ /* 0x000fc60007ffe1ff */
[----:B------:R-:W-:Y:S01]  /*1af0*/  IMAD R0, R27, -0x800000, R0 ;  /* 0xff8000001b007824 */ /* 0x000fe200078e0200 */
[----:B------:R-:W0:Y:S01]  /*1b00*/  MUFU.RCP R28, R32 ;  /* 0x00000020001c7308 */ /* 0x000e220000001000 */
[----:B------:R-:W-:-:S04]  /*1b10*/  FADD.FTZ R29, -R32, -RZ ;  /* 0x800000ff201d7221 */ /* 0x000fc80000010100 */
[----:B0-----:R-:W-:-:S04]  /*1b20*/  FFMA R31, R28, R29, 1 ;  /* 0x3f8000001c1f7423 */ /* 0x001fc8000000001d */
[----:B------:R-:W-:-:S04]  /*1b30*/  FFMA R31, R28, R31, R28 ;  /* 0x0000001f1c1f7223 */ /* 0x000fc8000000001c */
[----:B------:R-:W-:-:S04]  /*1b40*/  FFMA R28, R0, R31, RZ ;  /* 0x0000001f001c7223 */ /* 0x000fc800000000ff */
[----:B------:R-:W-:-:S04]  /*1b50*/  FFMA R30, R29, R28, R0 ;  /* 0x0000001c1d1e7223 */ /* 0x000fc80000000000 */
[----:B------:R-:W-:Y:S01]  /*1b60*/  FFMA R30, R31, R30, R28 ;  /* 0x0000001e1f1e7223 */ /* 0x000fe2000000001c */
[----:B------:R-:W-:-:S03]  /*1b70*/  IADD3 R28, PT, PT, R27, 0x7f, -R24 ;  /* 0x0000007f1b1c7810 */ /* 0x000fc60007ffe818 */
[----:B------:R-:W-:Y:S02]  /*1b80*/  FFMA R29, R29, R30, R0 ;  /* 0x0000001e1d1d7223 */ /* 0x000fe40000000000 */
[----:B------:R-:W-:Y:S02]  /*1b90*/  IMAD.IADD R25, R28, 0x1, R25 ;  /* 0x000000011c197824 */ /* 0x000fe400078e0219 */
[----:B------:R-:W-:-:S05]  /*1ba0*/  FFMA R0, R31, R29, R30 ;  /* 0x0000001d1f007223 */ /* 0x000fca000000001e */
[----:B------:R-:W-:-:S04]  /*1bb0*/  SHF.R.U32.HI R24, RZ, 0x17, R0 ;  /* 0x00000017ff187819 */ /* 0x000fc80000011600 */
[----:B------:R-:W-:-:S04]  /*1bc0*/  LOP3.LUT R24, R24, 0xff, RZ, 0xc0, !PT ;  /* 0x000000ff18187812 */ /* 0x000fc800078ec0ff */
[----:B------:R-:W-:-:S04]  /*1bd0*/  IADD3 R24, PT, PT, R24, R25, RZ ;  /* 0x0000001918187210 */ /* 0x000fc80007ffe0ff */
[----:B------:R-:W-:-:S04]  /*1be0*/  IADD3 R27, PT, PT, R24, -0x1, RZ ;  /* 0xffffffff181b7810 */ /* 0x000fc80007ffe0ff */
[----:B------:R-:W-:-:S13]  /*1bf0*/  ISETP.GE.U32.AND P1, PT, R27, 0xfe, PT ;  /* 0x000000fe1b00780c */ /* 0x000fda0003f26070 */
[----:B------:R-:W-:Y:S05]  /*1c00*/  @!P1 BRA `(.L_x_43) ;  /* 0x0000000000809947 */ /* 0x000fea0003800000 */
[----:B------:R-:W-:-:S13]  /*1c10*/  ISETP.GT.AND P1, PT, R24, 0xfe, PT ;  /* 0x000000fe1800780c */ /* 0x000fda0003f24270 */
[----:B------:R-:W-:Y:S05]  /*1c20*/  @P1 BRA `(.L_x_44) ;  /* 0x00000000006c1947 */ /* 0x000fea0003800000 */
[----:B------:R-:W-:-:S13]  /*1c30*/  ISETP.GE.AND P1, PT, R24, 0x1, PT ;  /* 0x000000011800780c */ /* 0x000fda0003f26270 */
[----:B------:R-:W-:Y:S05]  /*1c40*/  @P1 BRA `(.L_x_45) ;  /* 0x0000000000741947 */ /* 0x000fea0003800000 */
[----:B------:R-:W-:Y:S02]  /*1c50*/  ISETP.GE.AND P1, PT, R24, -0x18, PT ;  /* 0xffffffe81800780c */ /* 0x000fe40003f26270 */
[----:B------:R-:W-:-:S11]  /*1c60*/  LOP3.LUT R0, R0, 0x80000000, RZ, 0xc0, !PT ;  /* 0x8000000000007812 */ /* 0x000fd600078ec0ff */
[----:B------:R-:W-:Y:S05]  /*1c70*/  @!P1 BRA `(.L_x_45) ;  /* 0x0000000000689947 */ /* 0x000fea0003800000 */
[CCC-:B------:R-:W-:Y:S01]  /*1c80*/  FFMA.RZ R25, R31.reuse, R29.reuse, R30.reuse ;  /* 0x0000001d1f197223 */ /* 0x1c0fe2000000c01e */
[C---:B------:R-:W-:Y:S02]  /*1c90*/  VIADD R28, R24.reuse, 0x20 ;  /* 0x00000020181c7836 */ /* 0x040fe40000000000 */
[CCC-:B------:R-:W-:Y:S01]  /*1ca0*/  FFMA.RP R27, R31.reuse, R29.reuse, R30.reuse ;  /* 0x0000001d1f1b7223 */ /* 0x1c0fe2000000801e */
[----:B------:R-:W-:Y:S01]  /*1cb0*/  FFMA.RM R30, R31, R29, R30 ;  /* 0x0000001d1f1e7223 */ /* 0x000fe2000000401e */
[C---:B------:R-:W-:Y:S02]  /*1cc0*/  ISETP.NE.AND P3, PT, R24.reuse, RZ, PT ;  /* 0x000000ff1800720c */ /* 0x040fe40003f65270 */
[----:B------:R-:W-:Y:S02]  /*1cd0*/  LOP3.LUT R25, R25, 0x7fffff, RZ, 0xc0, !PT ;  /* 0x007fffff19197812 */ /* 0x000fe400078ec0ff */
[----:B------:R-:W-:Y:S02]  /*1ce0*/  ISETP.NE.AND P2, PT, R24, RZ, PT ;  /* 0x000000ff1800720c */ /* 0x000fe40003f45270 */
[----:B------:R-:W-:-:S02]  /*1cf0*/  LOP3.LUT R25, R25, 0x800000, RZ, 0xfc, !PT ;  /* 0x0080000019197812 */ /* 0x000fc400078efcff */
[----:B------:R-:W-:Y:S02]  /*1d00*/  IADD3 R24, PT, PT, -R24, RZ, RZ ;  /* 0x000000ff18187210 */ /* 0x000fe40007ffe1ff */
[----:B------:R-:W-:Y:S02]  /*1d10*/  SHF.L.U32 R28, R25, R28, RZ ;  /* 0x0000001c191c7219 */ /* 0x000fe400000006ff */
[----:B------:R-:W-:Y:S02]  /*1d20*/  FSETP.NEU.FTZ.AND P1, PT, R27, R30, PT ;  /* 0x0000001e1b00720b */ /* 0x000fe40003f3d000 */
[----:B------:R-:W-:Y:S02]  /*1d30*/  SEL R24, R24, RZ, P3 ;  /* 0x000000ff18187207 */ /* 0x000fe40001800000 */
[----:B------:R-:W-:Y:S02]  /*1d40*/  ISETP.NE.AND P2, PT, R28, RZ, P2 ;  /* 0x000000ff1c00720c */ /* 0x000fe40001745270 */
[----:B------:R-:W-:-:S02]  /*1d50*/  SHF.R.U32.HI R27, RZ, R24, R25 ;  /* 0x00000018ff1b7219 */ /* 0x000fc40000011619 */
[----:B------:R-:W-:Y:S02]  /*1d60*/  PLOP3.LUT P1, PT, P1, P2, PT, 0xf8, 0x8f ;  /* 0x00000000008f781c */ /* 0x000fe40000f25f70 */
[----:B------:R-:W-:Y:S02]  /*1d70*/  SHF.R.U32.HI R25, RZ, 0x1, R27 ;  /* 0x00000001ff197819 */ /* 0x000fe4000001161b */
[----:B------:R-:W-:-:S04]  /*1d80*/  SEL R24, RZ, 0x1, !P1 ;  /* 0x00000001ff187807 */ /* 0x000fc80004800000 */
[----:B------:R-:W-:-:S04]  /*1d90*/  LOP3.LUT R24, R24, 0x1, R25, 0xf8, !PT ;  /* 0x0000000118187812 */ /* 0x000fc800078ef819 */
[----:B------:R-:W-:-:S04]  /*1da0*/  LOP3.LUT R24, R24, R27, RZ, 0xc0, !PT ;  /* 0x0000001b18187212 */ /* 0x000fc800078ec0ff */
[----:B------:R-:W-:-:S04]  /*1db0*/  IADD3 R25, PT, PT, R25, R24, RZ ;  /* 0x0000001819197210 */ /* 0x000fc80007ffe0ff */
[----:B------:R-:W-:Y:S01]  /*1dc0*/  LOP3.LUT R0, R25, R0, RZ, 0xfc, !PT ;  /* 0x0000000019007212 */ /* 0x000fe200078efcff */
[----:B------:R-:W-:Y:S06]  /*1dd0*/  BRA `(.L_x_45) ;  /* 0x0000000000107947 */ /* 0x000fec0003800000 */
.L_x_44:
[----:B------:R-:W-:-:S04]  /*1de0*/  LOP3.LUT R0, R0, 0x80000000, RZ, 0xc0, !PT ;  /* 0x8000000000007812 */ /* 0x000fc800078ec0ff */
[----:B------:R-:W-:Y:S01]  /*1df0*/  LOP3.LUT R0, R0, 0x7f800000, RZ, 0xfc, !PT ;  /* 0x7f80000000007812 */ /* 0x000fe200078efcff */
[----:B------:R-:W-:Y:S06]  /*1e00*/  BRA `(.L_x_45) ;  /* 0x0000000000047947 */ /* 0x000fec0003800000 */
.L_x_43:
[----:B------:R-:W-:-:S07]  /*1e10*/  IMAD R0, R25, 0x800000, R0 ;  /* 0x0080000019007824 */ /* 0x000fce00078e0200 */
.L_x_45:
[----:B------:R-:W-:Y:S05]  /*1e20*/  BSYNC.RECONVERGENT B1 ;  /* 0x0000000000017941 */ /* 0x000fea0003800200 */
.L_x_42:
[----:B------:R-:W-:Y:S05]  /*1e30*/  BRA `(.L_x_46) ;  /* 0x0000000000207947 */ /* 0x000fea0003800000 */
.L_x_41:
[----:B------:R-:W-:-:S04]  /*1e40*/  LOP3.LUT R0, R30, 0x80000000, R0, 0x48, !PT ;  /* 0x800000001e007812 */ /* 0x000fc800078e4800 */
[----:B------:R-:W-:Y:S01]  /*1e50*/  LOP3.LUT R0, R0, 0x7f800000, RZ, 0xfc, !PT ;  /* 0x7f80000000007812 */ /* 0x000fe200078efcff */
[----:B------:R-:W-:Y:S06]  /*1e60*/  BRA `(.L_x_46) ;  /* 0x0000000000147947 */ /* 0x000fec0003800000 */
.L_x_40:
[----:B------:R-:W-:Y:S01]  /*1e70*/  LOP3.LUT R0, R30, 0x80000000, R0, 0x48, !PT ;  /* 0x800000001e007812 */ /* 0x000fe200078e4800 */
[----:B------:R-:W-:Y:S06]  /*1e80*/  BRA `(.L_x_46) ;  /* 0x00000000000c7947 */ /* 0x000fec0003800000 */
.L_x_39:
[----:B------:R-:W0:Y:S01]  /*1e90*/  MUFU.RSQ R0, -QNAN ;  /* 0xffc0000000007908 */ /* 0x000e220000001400 */
[----:B------:R-:W-:Y:S05]  /*1ea0*/  BRA `(.L_x_46) ;  /* 0x0000000000047947 */ /* 0x000fea0003800000 */
.L_x_38:
[----:B------:R-:W-:-:S07]  /*1eb0*/  FADD.FTZ R0, R0, R6 ;  /* 0x0000000600007221 */ /* 0x000fce0000010000 */
.L_x_46:
[----:B------:R-:W-:Y:S05]  /*1ec0*/  BSYNC.RECONVERGENT B0 ;  /* 0x0000000000007941 */ /* 0x000fea0003800200 */
.L_x_36:
[----:B------:R-:W-:Y:S01]  /*1ed0*/  HFMA2 R25, -RZ, RZ, 0, 0 ;  /* 0x00000000ff197431 */ /* 0x000fe200000001ff */
[----:B------:R-:W-:-:S04]  /*1ee0*/  MOV R24, R2 ;  /* 0x0000000200187202 */ /* 0x000fc80000000f00 */
[----:B0-----:R-:W-:Y:S05]  /*1ef0*/  RET.REL.NODEC R24 `(_Z20source_inject_kernelPKfS0_S0_Pfiiiiiiiiiiffffffiiiii) ;  /* 0xffffffe018407950 */ /* 0x001fea0003c3ffff */
.L_x_47:
[----:B------:R-:W-:-:S00]  /*1f00*/  BRA `(.L_x_47) ;  /* 0xfffffffc00fc7947 */ /* 0x000fc0000383ffff */
[----:B------:R-:W-:-:S00]  /*1f10*/  NOP ;  /* 0x0000000000007918 */ /* 0x000fc00000000000 */
        /* <DEDUP_REMOVED lines=14> */
.L_x_62:


//--------------------- .text._Z27stencil_update_kernel_1stepPKfS0_Pfiiiiiiiiiiiifffff --------------------------
	.section	.text._Z27stencil_update_kernel_1stepPKfS0_Pfiiiiiiiiiiiifffff,"ax",@progbits
	.align	128
        .global         _Z27stencil_update_kernel_1stepPKfS0_Pfiiiiiiiiiiiifffff
        .type           _Z27stencil_update_kernel_1stepPKfS0_Pfiiiiiiiiiiiifffff,@function
        .size           _Z27stencil_update_kernel_1stepPKfS0_Pfiiiiiiiiiiiifffff,(.L_x_63 - _Z27stencil_update_kernel_1stepPKfS0_Pfiiiiiiiiiiiifffff)
        .other          _Z27stencil_update_kernel_1stepPKfS0_Pfiiiiiiiiiiiifffff,@"STO_CUDA_ENTRY STV_DEFAULT"
_Z27stencil_update_kernel_1stepPKfS0_Pfiiiiiiiiiiiifffff:
.text._Z27stencil_update_kernel_1stepPKfS0_Pfiiiiiiiiiiiifffff:
[----:B------:R-:W-:Y:S01]  /*0000*/  LDC R1, c[0x0][0x37c] ;  /* 0x0000df00ff017b82 */ /* 0x000fe20000000800 */
[----:B------:R-:W0:Y:S07]  /*0010*/  S2R R5, SR_TID.Y ;  /* 0x0000000000057919 */ /* 0x000e2e0000002200 */
[----:B------:R-:W1:Y:S01]  /*0020*/  LDC R2, c[0x0][0x360] ;  /* 0x0000d800ff027b82 */ /* 0x000e620000000800 */
[----:B------:R-:W2:Y:S01]  /*0030*/  LDCU.64 UR8, c[0x0][0x3a8] ;  /* 0x00007500ff0877ac */ /* 0x000ea20008000a00 */
[----:B------:R-:W1:Y:S01]  /*0040*/  S2R R3, SR_TID.X ;  /* 0x0000000000037919 */ /* 0x000e620000002100 */
[----:B------:R-:W3:Y:S01]  /*0050*/  LDCU UR7, c[0x0][0x3a4] ;  /* 0x00007480ff0777ac */ /* 0x000ee20008000800 */
[----:B------:R-:W4:Y:S04]  /*0060*/  S2R R4, SR_TID.Z ;  /* 0x0000000000047919 */ /* 0x000f280000002300 */
[----:B------:R-:W0:Y:S01]  /*0070*/  S2UR UR5, SR_CTAID.Y ;  /* 0x00000000000579c3 */ /* 0x000e220000002600 */
[----:B------:R-:W5:Y:S01]  /*0080*/  LDCU.64 UR10, c[0x0][0x3b0] ;  /* 0x00007600ff0a77ac */ /* 0x000f620008000a00 */
[----:B------:R-:W4:Y:S06]  /*0090*/  LDCU UR12, c[0x0][0x3b8] ;  /* 0x00007700ff0c77ac */ /* 0x000f2c0008000800 */
[----:B------:R-:W0:Y:S08]  /*00a0*/  LDC R0, c[0x0][0x364] ;  /* 0x0000d900ff007b82 */ /* 0x000e300000000800 */
[----:B------:R-:W1:Y:S08]  /*00b0*/  S2UR UR4, SR_CTAID.X ;  /* 0x00000000000479c3 */ /* 0x000e700000002500 */
[----:B------:R-:W4:Y:S08]  /*00c0*/  S2UR UR6, SR_CTAID.Z ;  /* 0x00000000000679c3 */ /* 0x000f300000002700 */
[----:B------:R-:W4:Y:S01]  /*00d0*/  LDC R29, c[0x0][0x368] ;  /* 0x0000da00ff1d7b82 */ /* 0x000f220000000800 */
[----:B0-----:R-:W-:-:S04]  /*00e0*/  IMAD R0, R0, UR5, R5 ;  /* 0x0000000500007c24 */ /* 0x001fc8000f8e0205 */
[----:B--2---:R-:W-:Y:S02]  /*00f0*/  VIADD R0, R0, UR8 ;  /* 0x0000000800007c36 */ /* 0x004fe40008000000 */
[----:B-1----:R-:W-:-:S03]  /*0100*/  IMAD R2, R2, UR4, R3 ;  /* 0x0000000402027c24 */ /* 0x002fc6000f8e0203 */
[----:B-----5:R-:W-:Y:S01]  /*0110*/  ISETP.GT.AND P0, PT, R0, UR11, PT ;  /* 0x0000000b00007c0c */ /* 0x020fe2000bf04270 */
[----:B---3--:R-:W-:-:S05]  /*0120*/  VIADD R2, R2, UR7 ;  /* 0x0000000702027c36 */ /* 0x008fca0008000000 */
[----:B------:R-:W-:Y:S01]  /*0130*/  ISETP.GT.OR P0, PT, R2, UR10, P0 ;  /* 0x0000000a02007c0c */ /* 0x000fe20008704670 */
[----:B----4-:R-:W-:-:S05]  /*0140*/  IMAD R29, R29, UR6, R4 ;  /* 0x000000061d1d7c24 */ /* 0x010fca000f8e0204 */
[----:B------:R-:W-:-:S04]  /*0150*/  IADD3 R29, PT, PT, R29, UR9, RZ ;  /* 0x000000091d1d7c10 */ /* 0x000fc8000fffe0ff */
[----:B------:R-:W-:-:S13]  /*0160*/  ISETP.GT.OR P0, PT, R29, UR12, P0 ;  /* 0x0000000c1d007c0c */ /* 0x000fda0008704670 */
[----:B------:R-:W-:Y:S05]  /*0170*/  @P0 EXIT ;  /* 0x000000000000094d */ /* 0x000fea0003800000 */
[----:B------:R-:W0:Y:S01]  /*0180*/  LDCU UR7, c[0x0][0x3a0] ;  /* 0x00007400ff0777ac */ /* 0x000e220008000800 */
[----:B------:R-:W-:Y:S01]  /*0190*/  VIADD R13, R2, 0x2 ;  /* 0x00000002020d7836 */ /* 0x000fe20000000000 */
[----:B------:R-:W-:Y:S01]  /*01a0*/  IADD3 R5, PT, PT, R0, 0x4, RZ ;  /* 0x0000000400057810 */ /* 0x000fe20007ffe0ff */
[C---:B------:R-:W-:Y:S01]  /*01b0*/  VIADD R3, R2.reuse, 0x6 ;  /* 0x0000000602037836 */ /* 0x040fe20000000000 */
[----:B------:R-:W1:Y:S01]  /*01c0*/  LDCU.64 UR4, c[0x0][0x398] ;  /* 0x00007300ff0477ac */ /* 0x000e620008000a00 */
[----:B------:R-:W2:Y:S01]  /*01d0*/  LDC R23, c[0x0][0x3bc] ;  /* 0x0000ef00ff177b82 */ /* 0x000ea20000000800 */
[----:B------:R-:W-:Y:S01]  /*01e0*/  SHF.R.S32.HI R9, RZ, 0x1f, R13 ;  /* 0x0000001fff097819 */ /* 0x000fe2000001140d */
[C---:B------:R-:W-:Y:S01]  /*01f0*/  VIADD R8, R2.reuse, 0x4 ;  /* 0x0000000402087836 */ /* 0x040fe20000000000 */
[----:B------:R-:W-:Y:S01]  /*0200*/  SHF.R.S32.HI R15, RZ, 0x1f, R3 ;  /* 0x0000001fff0f7819 */ /* 0x000fe20000011403 */
[C---:B------:R-:W-:Y:S01]  /*0210*/  VIADD R7, R2.reuse, 0x3 ;  /* 0x0000000302077836 */ /* 0x040fe20000000000 */
[----:B------:R-:W-:Y:S01]  /*0220*/  IADD3 R11, PT, PT, R2, 0x5, RZ ;  /* 0x00000005020b7810 */ /* 0x000fe20007ffe0ff */
[----:B------:R-:W3:Y:S01]  /*0230*/  LDCU.128 UR12, c[0x0][0x380] ;  /* 0x00007000ff0c77ac */ /* 0x000ee20008000c00 */
[----:B------:R-:W-:-:S02]  /*0240*/  SHF.R.S32.HI R14, RZ, 0x1f, R8 ;  /* 0x0000001fff0e7819 */ /* 0x000fc40000011408 */
[----:B------:R-:W-:Y:S02]  /*0250*/  SHF.R.S32.HI R10, RZ, 0x1f, R7 ;  /* 0x0000001fff0a7819 */ /* 0x000fe40000011407 */
[----:B------:R-:W-:Y:S01]  /*0260*/  SHF.R.S32.HI R18, RZ, 0x1f, R11 ;  /* 0x0000001fff127819 */ /* 0x000fe2000001140b */
[----:B0-----:R-:W-:Y:S01]  /*0270*/  USHF.R.S32.HI UR6, URZ, 0x1f, UR7 ;  /* 0x0000001fff067899 */ /* 0x001fe20008011407 */
[----:B------:R-:W-:Y:S01]  /*0280*/  SHF.R.S32.HI R27, RZ, 0x1f, R29 ;  /* 0x0000001fff1b7819 */ /* 0x000fe2000001141d */
[----:B-1----:R-:W-:Y:S02]  /*0290*/  UIMAD.WIDE UR8, UR7, UR5, URZ ;  /* 0x00000005070872a5 */ /* 0x002fe4000f8e02ff */
[----:B------:R-:W-:-:S04]  /*02a0*/  UIMAD.WIDE UR4, UR5, UR4, URZ ;  /* 0x00000004050472a5 */ /* 0x000fc8000f8e02ff */
[----:B------:R-:W-:Y:S01]  /*02b0*/  IMAD R4, R13, UR9, RZ ;  /* 0x000000090d047c24 */ /* 0x000fe2000f8e02ff */
[----:B------:R-:W-:Y:S01]  /*02c0*/  UIMAD UR5, UR5, UR7, URZ ;  /* 0x00000007050572a4 */ /* 0x000fe2000f8e02ff */
[----:B------:R-:W-:Y:S01]  /*02d0*/  IMAD R6, R3, UR9, RZ ;  /* 0x0000000903067c24 */ /* 0x000fe2000f8e02ff */
[----:B------:R-:W-:Y:S01]  /*02e0*/  UIMAD.WIDE.U32 UR10, UR4, UR7, URZ ;  /* 0x00000007040a72a5 */ /* 0x000fe2000f8e00ff */
[----:B------:R-:W-:Y:S01]  /*02f0*/  IMAD R9, R9, UR8, R4 ;  /* 0x0000000809097c24 */ /* 0x000fe2000f8e0204 */
[----:B------:R-:W-:Y:S01]  /*0300*/  UIMAD UR4, UR4, UR6, UR5 ;  /* 0x00000006040472a4 */ /* 0x000fe2000f8e0205 */
[----:B------:R-:W-:Y:S01]  /*0310*/  IMAD.WIDE R4, R5, UR7, RZ ;  /* 0x0000000705047c25 */ /* 0x000fe2000f8e02ff */
[----:B--2---:R-:W-:Y:S02]  /*0320*/  SHF.R.S32.HI R25, RZ, 0x1f, R23 ;  /* 0x0000001fff197819 */ /* 0x004fe40000011417 */
[----:B------:R-:W-:Y:S01]  /*0330*/  UIADD3 UR4, UPT, UPT, UR11, UR4, URZ ;  /* 0x000000040b047290 */ /* 0x000fe2000fffe0ff */
[----:B------:R-:W-:-:S02]  /*0340*/  IMAD R17, R8, UR9, RZ ;  /* 0x0000000908117c24 */ /* 0x000fc4000f8e02ff */
[--C-:B------:R-:W-:Y:S01]  /*0350*/  IMAD.WIDE.U32 R12, R13, UR8, R4.reuse ;  /* 0x000000080d0c7c25 */ /* 0x100fe2000f8e0004 */
[----:B------:R-:W0:Y:S03]  /*0360*/  LDCU UR5, c[0x3][0x8] ;  /* 0x00c00100ff0577ac */ /* 0x000e260008000800 */
[----:B------:R-:W-:Y:S01]  /*0370*/  IMAD.WIDE.U32 R2, R3, UR8, R4 ;  /* 0x0000000803027c25 */ /* 0x000fe2000f8e0004 */
[----:B------:R-:W-:-:S03]  /*0380*/  IADD3 R20, P0, PT, R29, R12, RZ ;  /* 0x0000000c1d147210 */ /* 0x000fc60007f1e0ff */
[----:B------:R-:W-:Y:S02]  /*0390*/  IMAD R15, R15, UR8, R6 ;  /* 0x000000080f0f7c24 */ /* 0x000fe4000f8e0206 */
[C---:B------:R-:W-:Y:S02]  /*03a0*/  IMAD R19, R7.reuse, UR9, RZ ;  /* 0x0000000907137c24 */ /* 0x040fe4000f8e02ff */
[----:B------:R-:W-:-:S04]  /*03b0*/  IMAD.WIDE.U32 R6, R7, UR8, R4 ;  /* 0x0000000807067c25 */ /* 0x000fc8000f8e0004 */
[----:B------:R-:W-:-:S04]  /*03c0*/  IMAD.WIDE.U32 R4, R11, UR8, R4 ;  /* 0x000000080b047c25 */ /* 0x000fc8000f8e0004 */
[----:B------:R-:W-:Y:S02]  /*03d0*/  IMAD R21, R11, UR9, RZ ;  /* 0x000000090b157c24 */ /* 0x000fe4000f8e02ff */
[----:B------:R-:W-:Y:S01]  /*03e0*/  IMAD R11, R14, UR8, R17 ;  /* 0x000000080e0b7c24 */ /* 0x000fe2000f8e0211 */
[----:B------:R-:W-:Y:S01]  /*03f0*/  IADD3 R14, P1, PT, R29, R2, RZ ;  /* 0x000000021d0e7210 */ /* 0x000fe20007f3e0ff */
[----:B------:R-:W-:Y:S02]  /*0400*/  VIADD R2, R0, 0x4 ;  /* 0x0000000400027836 */ /* 0x000fe40000000000 */
[----:B------:R-:W-:Y:S01]  /*0410*/  IMAD R18, R18, UR8, R21 ;  /* 0x0000000812127c24 */ /* 0x000fe2000f8e0215 */
[C---:B------:R-:W-:Y:S01]  /*0420*/  IADD3.X R21, PT, PT, R27.reuse, R13, R9, P0, !PT ;  /* 0x0000000d1b157210 */ /* 0x040fe200007fe409 */
[----:B------:R-:W-:Y:S01]  /*0430*/  IMAD R10, R10, UR8, R19 ;  /* 0x000000080a0a7c24 */ /* 0x000fe2000f8e0213 */
[----:B------:R-:W-:Y:S01]  /*0440*/  IADD3.X R15, PT, PT, R27, R3, R15, P1, !PT ;  /* 0x000000031b0f7210 */ /* 0x000fe20000ffe40f */
[----:B------:R-:W-:Y:S01]  /*0450*/  IMAD.WIDE R2, R2, UR7, RZ ;  /* 0x0000000702027c25 */ /* 0x000fe2000f8e02ff */
[----:B------:R-:W-:-:S02]  /*0460*/  IADD3 R16, P0, PT, R29, R6, RZ ;  /* 0x000000061d107210 */ /* 0x000fc40007f1e0ff */
[----:B------:R-:W-:Y:S01]  /*0470*/  IADD3 R6, P1, PT, R29, R4, RZ ;  /* 0x000000041d067210 */ /* 0x000fe20007f3e0ff */
[----:B------:R-:W-:Y:S01]  /*0480*/  IMAD.WIDE.U32 R8, R8, UR8, RZ ;  /* 0x0000000808087c25 */ /* 0x000fe2000f8e00ff */
[C---:B------:R-:W-:Y:S01]  /*0490*/  IADD3.X R17, PT, PT, R27.reuse, R7, R10, P0, !PT ;  /* 0x000000071b117210 */ /* 0x040fe200007fe40a */
[----:B------:R-:W1:Y:S01]  /*04a0*/  LDCU.64 UR8, c[0x3][URZ] ;  /* 0x00c00000ff0877ac */ /* 0x000e620008000a00 */
[----:B------:R-:W-:Y:S01]  /*04b0*/  IADD3.X R7, PT, PT, R27, R5, R18, P1, !PT ;  /* 0x000000051b077210 */ /* 0x000fe20000ffe412 */
[C---:B------:R-:W-:Y:S01]  /*04c0*/  VIADD R13, R0.reuse, 0x2 ;  /* 0x00000002000d7836 */ /* 0x040fe20000000000 */
[----:B------:R-:W-:Y:S01]  /*04d0*/  IADD3 R4, P0, P1, R29, R8, R2 ;  /* 0x000000081d047210 */ /* 0x000fe2000791e002 */
[----:B------:R-:W-:Y:S01]  /*04e0*/  IMAD R2, R23, UR4, RZ ;  /* 0x0000000417027c24 */ /* 0x000fe2000f8e02ff */
[----:B------:R-:W-:Y:S01]  /*04f0*/  IADD3 R9, PT, PT, R9, R11, RZ ;  /* 0x0000000b09097210 */ /* 0x000fe20007ffe0ff */
[C---:B------:R-:W-:Y:S02]  /*0500*/  VIADD R11, R0.reuse, 0x6 ;  /* 0x00000006000b7836 */ /* 0x040fe40000000000 */
[----:B------:R-:W-:Y:S01]  /*0510*/  IMAD R25, R25, UR10, R2 ;  /* 0x0000000a19197c24 */ /* 0x000fe2000f8e0202 */
[----:B------:R-:W-:Y:S01]  /*0520*/  IADD3.X R5, PT, PT, R27, R9, R3, P0, P1 ;  /* 0x000000091b057210 */ /* 0x000fe200007e2403 */
[----:B------:R-:W-:Y:S01]  /*0530*/  IMAD.WIDE R2, R13, UR7, R8 ;  /* 0x000000070d027c25 */ /* 0x000fe2000f8e0208 */
[----:B------:R-:W-:-:S03]  /*0540*/  IADD3 R13, PT, PT, R0, 0x5, RZ ;  /* 0x00000005000d7810 */ /* 0x000fc60007ffe0ff */
[----:B------:R-:W-:Y:S01]  /*0550*/  VIADD R19, R0, 0x3 ;  /* 0x0000000300137836 */ /* 0x000fe20000000000 */
[----:B------:R-:W-:Y:S01]  /*0560*/  IADD3 R2, P0, PT, R29, R2, RZ ;  /* 0x000000021d027210 */ /* 0x000fe20007f1e0ff */
[----:B------:R-:W-:-:S04]  /*0570*/  IMAD.WIDE R10, R11, UR7, R8 ;  /* 0x000000070b0a7c25 */ /* 0x000fc8000f8e0208 */
[----:B------:R-:W-:Y:S01]  /*0580*/  IMAD.WIDE.U32 R20, R23, UR10, R20 ;  /* 0x0000000a17147c25 */ /* 0x000fe2000f8e0014 */
[----:B------:R-:W-:-:S03]  /*0590*/  IADD3 R10, P1, PT, R29, R10, RZ ;  /* 0x0000000a1d0a7210 */ /* 0x000fc60007f3e0ff */
[----:B------:R-:W-:Y:S01]  /*05a0*/  IMAD.WIDE R18, R19, UR7, R8 ;  /* 0x0000000713127c25 */ /* 0x000fe2000f8e0208 */
[----:B------:R-:W-:-:S03]  /*05b0*/  IADD3.X R11, PT, PT, R11, R27, RZ, P1, !PT ;  /* 0x0000001b0b0b7210 */ /* 0x000fc60000ffe4ff */
[----:B------:R-:W-:Y:S01]  /*05c0*/  IMAD.WIDE R8, R13, UR7, R8 ;  /* 0x000000070d087c25 */ /* 0x000fe2000f8e0208 */
[----:B------:R-:W-:Y:S01]  /*05d0*/  IADD3 R18, P1, PT, R29, R18, RZ ;  /* 0x000000121d127210 */ /* 0x000fe20007f3e0ff */
[----:B------:R-:W2:Y:S02]  /*05e0*/  LDCU.64 UR6, c[0x0][0x358] ;  /* 0x00006b00ff0677ac */ /* 0x000ea40008000a00 */
[----:B------:R-:W-:Y:S01]  /*05f0*/  IMAD.X R3, R3, 0x1, R27, P0 ;  /* 0x0000000103037824 */ /* 0x000fe200000e061b */
[----:B---3--:R-:W-:Y:S01]  /*0600*/  LEA R12, P0, R20, UR14, 0x2 ;  /* 0x0000000e140c7c11 */ /* 0x008fe2000f8010ff */
[----:B------:R-:W-:Y:S02]  /*0610*/  IMAD.IADD R13, R25, 0x1, R21 ;  /* 0x00000001190d7824 */ /* 0x000fe400078e0215 */
[----:B------:R-:W-:-:S03]  /*0620*/  IMAD.WIDE.U32 R14, R23, UR10, R14 ;  /* 0x0000000a170e7c25 */ /* 0x000fc6000f8e000e */
[----:B------:R-:W-:Y:S01]  /*0630*/  LEA.HI.X R13, R20, UR15, R13, 0x2, P0 ;  /* 0x0000000f140d7c11 */ /* 0x000fe200080f140d */
[----:B------:R-:W-:Y:S01]  /*0640*/  IMAD.IADD R15, R25, 0x1, R15 ;  /* 0x00000001190f7824 */ /* 0x000fe200078e020f */
[----:B------:R-:W-:Y:S01]  /*0650*/  LEA R20, P0, R14, UR14, 0x2 ;  /* 0x0000000e0e147c11 */ /* 0x000fe2000f8010ff */
[----:B------:R-:W-:-:S03]  /*0660*/  IMAD.WIDE.U32 R16, R23, UR10, R16 ;  /* 0x0000000a17107c25 */ /* 0x000fc6000f8e0010 */
[----:B------:R-:W-:Y:S01]  /*0670*/  LEA.HI.X R21, R14, UR15, R15, 0x2, P0 ;  /* 0x0000000f0e157c11 */ /* 0x000fe200080f140f */
[----:B------:R-:W-:Y:S01]  /*0680*/  IMAD.X R19, R19, 0x1, R27, P1 ;  /* 0x0000000113137824 */ /* 0x000fe200008e061b */
[----:B------:R-:W-:Y:S01]  /*0690*/  IADD3 R14, P1, PT, R29, R8, RZ ;  /* 0x000000081d0e7210 */ /* 0x000fe20007f3e0ff */
[----:B------:R-:W-:Y:S01]  /*06a0*/  IMAD.WIDE.U32 R6, R23, UR10, R6 ;  /* 0x0000000a17067c25 */ /* 0x000fe2000f8e0006 */
[----:B------:R-:W-:Y:S01]  /*06b0*/  IADD3 R17, PT, PT, R25, R17, RZ ;  /* 0x0000001119117210 */ /* 0x000fe20007ffe0ff */
[----:B--2---:R-:W2:Y:S01]  /*06c0*/  LDG.E.CONSTANT R12, desc[UR6][R12.64+0x10] ;  /* 0x000010060c0c7981 */ /* 0x004ea2000c1e9900 */
[C---:B------:R-:W-:Y:S01]  /*06d0*/  LEA R8, P0, R16.reuse, UR14, 0x2 ;  /* 0x0000000e10087c11 */ /* 0x040fe2000f8010ff */
[----:B------:R-:W-:Y:S02]  /*06e0*/  IMAD.X R15, R9, 0x1, R27, P1 ;  /* 0x00000001090f7824 */ /* 0x000fe400008e061b */
[----:B------:R-:W-:Y:S01]  /*06f0*/  IMAD.IADD R7, R25, 0x1, R7 ;  /* 0x0000000119077824 */ /* 0x000fe200078e0207 */
[----:B------:R-:W-:Y:S01]  /*0700*/  LEA.HI.X R9, R16, UR15, R17, 0x2, P0 ;  /* 0x0000000f10097c11 */ /* 0x000fe200080f1411 */
[C---:B------:R-:W-:Y:S01]  /*0710*/  IMAD.WIDE.U32 R26, R23.reuse, UR10, R4 ;  /* 0x0000000a171a7c25 */ /* 0x040fe2000f8e0004 */
[C---:B------:R-:W-:Y:S01]  /*0720*/  LEA R16, P0, R6.reuse, UR14, 0x2 ;  /* 0x0000000e06107c11 */ /* 0x040fe2000f8010ff */
[----:B------:R-:W2:Y:S03]  /*0730*/  LDG.E.CONSTANT R21, desc[UR6][R20.64+0x10] ;  /* 0x0000100614157981 */ /* 0x000ea6000c1e9900 */
[----:B------:R-:W-:Y:S01]  /*0740*/  LEA.HI.X R17, R6, UR15, R7, 0x2, P0 ;  /* 0x0000000f06117c11 */ /* 0x000fe200080f1407 */
[----:B------:R-:W-:Y:S01]  /*0750*/  IMAD.WIDE.U32 R2, R23, UR10, R2 ;  /* 0x0000000a17027c25 */ /* 0x000fe2000f8e0002 */
[----:B------:R-:W-:Y:S01]  /*0760*/  IADD3 R7, PT, PT, R27, R25, RZ ;  /* 0x000000191b077210 */ /* 0x000fe20007ffe0ff */
[----:B------:R-:W3:Y:S01]  /*0770*/  LDG.E.CONSTANT R8, desc[UR6][R8.64+0x10] ;  /* 0x0000100608087981 */ /* 0x000ee2000c1e9900 */
[----:B------:R-:W-:Y:S01]  /*0780*/  LEA R6, P0, R26, UR14, 0x2 ;  /* 0x0000000e1a067c11 */ /* 0x000fe2000f8010ff */
[----:B------:R-:W-:-:S02]  /*0790*/  IMAD.IADD R3, R25, 0x1, R3 ;  /* 0x0000000119037824 */ /* 0x000fc400078e0203 */
[C---:B------:R-:W-:Y:S01]  /*07a0*/  IMAD.WIDE.U32 R10, R23.reuse, UR10, R10 ;  /* 0x0000000a170a7c25 */ /* 0x040fe2000f8e000a */
[----:B------:R-:W-:Y:S01]  /*07b0*/  LEA.HI.X R7, R26, UR15, R7, 0x2, P0 ;  /* 0x0000000f1a077c11 */ /* 0x000fe200080f1407 */
[----:B------:R-:W3:Y:S02]  /*07c0*/  LDG.E.CONSTANT R17, desc[UR6][R16.64+0x10] ;  /* 0x0000100610117981 */ /* 0x000ee4000c1e9900 */
[----:B------:R-:W-:Y:S01]  /*07d0*/  IMAD.WIDE.U32 R26, R23, UR10, R18 ;  /* 0x0000000a171a7c25 */ /* 0x000fe2000f8e0012 */
[C---:B------:R-:W-:Y:S01]  /*07e0*/  LEA R18, P0, R2.reuse, UR14, 0x2 ;  /* 0x0000000e02127c11 */ /* 0x040fe2000f8010ff */
[----:B------:R-:W0:Y:S02]  /*07f0*/  LDG.E.CONSTANT R20, desc[UR6][R6.64+0x10] ;  /* 0x0000100606147981 */ /* 0x000e24000c1e9900 */
[----:B------:R-:W-:Y:S01]  /*0800*/  IMAD.IADD R11, R25, 0x1, R11 ;  /* 0x00000001190b7824 */ /* 0x000fe200078e020b */
[----:B------:R-:W-:Y:S01]  /*0810*/  LEA.HI.X R19, R2, UR15, R3, 0x2, P0 ;  /* 0x0000000f02137c11 */ /* 0x000fe200080f1403 */
[----:B------:R-:W-:Y:S01]  /*0820*/  IMAD.WIDE.U32 R14, R23, UR10, R14 ;  /* 0x0000000a170e7c25 */ /* 0x000fe2000f8e000e */
[C---:B------:R-:W-:Y:S01]  /*0830*/  LEA R28, P0, R10.reuse, UR14, 0x2 ;  /* 0x0000000e0a1c7c11 */ /* 0x040fe2000f8010ff */
[----:B------:R-:W4:Y:S03]  /*0840*/  LDG.E.CONSTANT R16, desc[UR6][R6.64+0x18] ;  /* 0x0000180606107981 */ /* 0x000f26000c1e9900 */
[----:B------:R-:W-:Y:S01]  /*0850*/  LEA.HI.X R29, R10, UR15, R11, 0x2, P0 ;  /* 0x0000000f0a1d7c11 */ /* 0x000fe200080f140b */
[----:B------:R-:W5:Y:S01]  /*0860*/  LDG.E.CONSTANT R9, desc[UR6][R18.64+0x10] ;  /* 0x0000100612097981 */ /* 0x000f62000c1e9900 */
[C---:B------:R-:W-:Y:S01]  /*0870*/  IADD3 R3, PT, PT, R25.reuse, R27, RZ ;  /* 0x0000001b19037210 */ /* 0x040fe20007ffe0ff */
[----:B------:R-:W-:Y:S01]  /*0880*/  IMAD.IADD R25, R25, 0x1, R15 ;  /* 0x0000000119197824 */ /* 0x000fe200078e020f */
[----:B------:R-:W-:Y:S01]  /*0890*/  LEA R22, P1, R26, UR14, 0x2 ;  /* 0x0000000e1a167c11 */ /* 0x000fe2000f8210ff */
[----:B------:R-:W5:Y:S01]  /*08a0*/  LDG.E.CONSTANT R0, desc[UR6][R28.64+0x10] ;  /* 0x000010061c007981 */ /* 0x000f62000c1e9900 */
[----:B------:R-:W-:Y:S01]  /*08b0*/  LEA R2, P2, R14, UR14, 0x2 ;  /* 0x0000000e0e027c11 */ /* 0x000fe2000f8410ff */
[----:B------:R-:W1:Y:S01]  /*08c0*/  LDC.64 R10, c[0x0][0x3c0] ;  /* 0x0000f000ff0a7b82 */ /* 0x000e620000000a00 */
[----:B------:R-:W-:Y:S01]  /*08d0*/  LEA.HI.X R23, R26, UR15, R3, 0x2, P1 ;  /* 0x0000000f1a177c11 */ /* 0x000fe200088f1403 */
[----:B------:R-:W4:Y:S01]  /*08e0*/  LDG.E.CONSTANT R24, desc[UR6][R6.64+0xc] ;  /* 0x00000c0606187981 */ /* 0x000f22000c1e9900 */
[----:B------:R-:W-:-:S02]  /*08f0*/  LEA.HI.X R3, R14, UR15, R25, 0x2, P2 ;  /* 0x0000000f0e037c11 */ /* 0x000fc400090f1419 */
[C---:B------:R-:W-:Y:S01]  /*0900*/  LEA R14, P0, R4.reuse, UR12, 0x2 ;  /* 0x0000000c040e7c11 */ /* 0x040fe2000f8010ff */
[----:B------:R1:W4:Y:S04]  /*0910*/  LDG.E.CONSTANT R13, desc[UR6][R22.64+0x10] ;  /* 0x00001006160d7981 */ /* 0x000328000c1e9900 */
[----:B------:R-:W4:Y:S01]  /*0920*/  LDG.E.CONSTANT R25, desc[UR6][R6.64+0x8] ;  /* 0x0000080606197981 */ /* 0x000f22000c1e9900 */
[----:B------:R-:W-:Y:S01]  /*0930*/  LEA.HI.X R15, R4, UR13, R5, 0x2, P0 ;  /* 0x0000000d040f7c11 */ /* 0x000fe200080f1405 */
[----:B------:R-:W4:Y:S02]  /*0940*/  LDCU.64 UR12, c[0x0][0x3d0] ;  /* 0x00007a00ff0c77ac */ /* 0x000f240008000a00 */
[----:B------:R2:W4:Y:S04]  /*0950*/  LDG.E.CONSTANT R2, desc[UR6][R2.64+0x10] ;  /* 0x0000100602027981 */ /* 0x000528000c1e9900 */
[----:B------:R-:W4:Y:S04]  /*0960*/  LDG.E.CONSTANT R15, desc[UR6][R14.64+0x10] ;  /* 0x000010060e0f7981 */ /* 0x000f28000c1e9900 */
[----:B------:R4:W4:Y:S01]  /*0970*/  LDG.E.CONSTANT R27, desc[UR6][R6.64+0x14] ;  /* 0x00001406061b7981 */ /* 0x000922000c1e9900 */
[----:B-1----:R-:W-:Y:S01]  /*0980*/  SHF.R.S32.HI R26, RZ, 0x1f, R10 ;  /* 0x0000001fff1a7819 */ /* 0x002fe2000001140a */
[----:B------:R-:W-:-:S02]  /*0990*/  IMAD R23, R10, UR4, RZ ;  /* 0x000000040a177c24 */ /* 0x000fc4000f8e02ff */
[----:B------:R-:W-:-:S04]  /*09a0*/  IMAD.WIDE.U32 R18, R10, UR10, R4 ;  /* 0x0000000a0a127c25 */ /* 0x000fc8000f8e0004 */
[----:B------:R-:W-:Y:S01]  /*09b0*/  IMAD R23, R26, UR10, R23 ;  /* 0x0000000a1a177c24 */ /* 0x000fe2000f8e0217 */
[----:B------:R-:W-:Y:S01]  /*09c0*/  LEA R22, P0, R18, UR14, 0x2 ;  /* 0x0000000e12167c11 */ /* 0x000fe2000f8010ff */
[----:B------:R-:W1:Y:S02]  /*09d0*/  LDCU UR14, c[0x0][0x3d8] ;  /* 0x00007b00ff0e77ac */ /* 0x000e640008000800 */
[----:B------:R-:W-:-:S05]  /*09e0*/  IMAD.IADD R19, R19, 0x1, R23 ;  /* 0x0000000113137824 */ /* 0x000fca00078e0217 */
[----:B------:R-:W-:-:S05]  /*09f0*/  LEA.HI.X R23, R18, UR15, R19, 0x2, P0 ;  /* 0x0000000f12177c11 */ /* 0x000fca00080f1413 */
[----:B------:R-:W4:Y:S01]  /*0a00*/  LDG.E.CONSTANT R22, desc[UR6][R22.64+0x10] ;  /* 0x0000100616167981 */ /* 0x000f22000c1e9900 */
[----:B------:R-:W-:Y:S01]  /*0a10*/  BSSY.RECONVERGENT B0, `(.L_x_48) ;  /* 0x0000024000007945 */ /* 0x000fe20003800200 */
[----:B------:R-:W-:Y:S01]  /*0a20*/  SHF.R.S32.HI R11, RZ, 0x1f, R11 ;  /* 0x0000001fff0b7819 */ /* 0x000fe2000001140b */
[----:B--2---:R-:W-:-:S04]  /*0a30*/  FADD R12, R12, R21 ;  /* 0x000000150c0c7221 */ /* 0x004fc80000000000 */
[----:B------:R-:W-:Y:S01]  /*0a40*/  FMUL R3, R12, UR8 ;  /* 0x000000080c037c20 */ /* 0x000fe20008400000 */
[----:B---3--:R-:W-:-:S03]  /*0a50*/  FADD R8, R8, R17 ;  /* 0x0000001108087221 */ /* 0x008fc60000000000 */
[----:B0-----:R-:W-:Y:S01]  /*0a60*/  FFMA R3, R20, UR5, R3 ;  /* 0x0000000514037c23 */ /* 0x001fe20008000003 */
[----:B-----5:R-:W-:Y:S02]  /*0a70*/  FADD R9, R9, R0 ;  /* 0x0000000009097221 */ /* 0x020fe40000000000 */
[----:B------:R-:W0:Y:S02]  /*0a80*/  LDC R0, c[0x0][0x3c8] ;  /* 0x0000f200ff007b82 */ /* 0x000e240000000800 */
[----:B------:R-:W-:-:S04]  /*0a90*/  FMUL R9, R9, UR8 ;  /* 0x0000000809097c20 */ /* 0x000fc80008400000 */
[----:B------:R-:W-:Y:S01]  /*0aa0*/  FFMA R9, R20, UR5, R9 ;  /* 0x0000000514097c23 */ /* 0x000fe20008000009 */
[----:B----4-:R-:W-:Y:S01]  /*0ab0*/  FADD R16, R25, R16 ;  /* 0x0000001019107221 */ /* 0x010fe20000000000 */
[----:B------:R-:W-:-:S03]  /*0ac0*/  FADD R2, R13, R2 ;  /* 0x000000020d027221 */ /* 0x000fc60000000000 */
[----:B------:R-:W-:Y:S01]  /*0ad0*/  FMUL R7, R16, UR8 ;  /* 0x0000000810077c20 */ /* 0x000fe20008400000 */
[----:B------:R-:W-:Y:S01]  /*0ae0*/  FFMA R2, R2, UR9, R9 ;  /* 0x0000000902027c23 */ /* 0x000fe20008000009 */
[----:B------:R-:W2:Y:S01]  /*0af0*/  MUFU.RCP R6, R15 ;  /* 0x0000000f00067308 */ /* 0x000ea20000001000 */
[----:B------:R-:W-:Y:S01]  /*0b00*/  FFMA R3, R8, UR9, R3 ;  /* 0x0000000908037c23 */ /* 0x000fe20008000003 */
[----:B------:R-:W-:Y:S01]  /*0b10*/  FFMA R7, R20, UR5, R7 ;  /* 0x0000000514077c23 */ /* 0x000fe20008000007 */
[----:B------:R-:W-:Y:S01]  /*0b20*/  FADD R24, R24, R27 ;  /* 0x0000001b18187221 */ /* 0x000fe20000000000 */
[----:B------:R-:W-:-:S03]  /*0b30*/  FMUL R2, R2, UR13 ;  /* 0x0000000d02027c20 */ /* 0x000fc60008400000 */
[----:B------:R-:W-:Y:S01]  /*0b40*/  FFMA R7, R24, UR9, R7 ;  /* 0x0000000918077c23 */ /* 0x000fe20008000007 */
[----:B------:R-:W-:Y:S01]  /*0b50*/  FFMA R2, R3, UR12, R2 ;  /* 0x0000000c03027c23 */ /* 0x000fe20008000002 */
[----:B0-----:R-:W-:-:S03]  /*0b60*/  FMUL R3, R0, R0 ;  /* 0x0000000000037220 */ /* 0x001fc60000400000 */
[----:B-1----:R-:W-:-:S04]  /*0b70*/  FFMA R2, R7, UR14, R2 ;  /* 0x0000000e07027c23 */ /* 0x002fc80008000002 */
[----:B------:R-:W-:Y:S01]  /*0b80*/  FMUL R0, R2, R3 ;  /* 0x0000000302007220 */ /* 0x000fe20000400000 */
[----:B--2---:R-:W-:-:S03]  /*0b90*/  FFMA R7, -R15, R6, 1 ;  /* 0x3f8000000f077423 */ /* 0x004fc60000000106 */
[----:B------:R-:W0:Y:S01]  /*0ba0*/  FCHK P0, R0, R15 ;  /* 0x0000000f00007302 */ /* 0x000e220000000000 */
[----:B------:R-:W-:-:S04]  /*0bb0*/  FFMA R7, R6, R7, R6 ;  /* 0x0000000706077223 */ /* 0x000fc80000000006 */
[----:B------:R-:W-:Y:S01]  /*0bc0*/  FFMA R2, R0, R7, RZ ;  /* 0x0000000700027223 */ /* 0x000fe200000000ff */
[----:B------:R-:W-:-:S03]  /*0bd0*/  FADD R3, R20, R20 ;  /* 0x0000001414037221 */ /* 0x000fc60000000000 */
[----:B------:R-:W-:Y:S01]  /*0be0*/  FFMA R6, -R15, R2, R0 ;  /* 0x000000020f067223 */ /* 0x000fe20000000100 */
[----:B------:R-:W-:-:S03]  /*0bf0*/  FADD R22, -R22, R3 ;  /* 0x0000000316167221 */ /* 0x000fc60000000100 */
[----:B------:R-:W-:Y:S01]  /*0c00*/  FFMA R7, R7, R6, R2 ;  /* 0x0000000607077223 */ /* 0x000fe20000000002 */
[----:B0-----:R-:W-:Y:S06]  /*0c10*/  @!P0 BRA `(.L_x_49) ;  /* 0x00000000000c8947 */ /* 0x001fec0003800000 */
[----:B------:R-:W-:-:S07]  /*0c20*/  MOV R2, 0xc40 ;  /* 0x00000c4000027802 */ /* 0x000fce0000000f00 */
[----:B------:R-:W-:Y:S05]  /*0c30*/  CALL.REL.NOINC `($__internal_1_$__cuda_sm3x_div_rn_noftz_f32_slowpath) ;  /* 0x00000000003c7944 */ /* 0x000fea0003c00000 */
[----:B------:R-:W-:-:S07]  /*0c40*/  MOV R7, R0 ;  /* 0x0000000000077202 */ /* 0x000fce0000000f00 */
.L_x_49:
[----:B------:R-:W-:Y:S05]  /*0c50*/  BSYNC.RECONVERGENT B0 ;  /* 0x0000000000007941 */ /* 0x000fea0003800200 */
.L_x_48:
[----:B------:R-:W0:Y:S01]  /*0c60*/  LDC R9, c[0x0][0x3c4] ;  /* 0x0000f100ff097b82 */ /* 0x000e220000000800 */
[----:B------:R-:W1:Y:S01]  /*0c70*/  LDCU.64 UR8, c[0x0][0x390] ;  /* 0x00007200ff0877ac */ /* 0x000e620008000a00 */
[----:B------:R-:W-:Y:S02]  /*0c80*/  IMAD.MOV.U32 R2, RZ, RZ, R4 ;  /* 0x000000ffff027224 */ /* 0x000fe400078e0004 */
[----:B------:R-:W-:Y:S01]  /*0c90*/  FADD R7, R22, R7 ;  /* 0x0000000716077221 */ /* 0x000fe20000000000 */
[----:B------:R-:W-:Y:S02]  /*0ca0*/  IMAD.MOV.U32 R3, RZ, RZ, R5 ;  /* 0x000000ffff037224 */ /* 0x000fe400078e0005 */
[C---:B0-----:R-:W-:Y:S02]  /*0cb0*/  IMAD R0, R9.reuse, UR4, RZ ;  /* 0x0000000409007c24 */ /* 0x041fe4000f8e02ff */
[----:B------:R-:W-:-:S04]  /*0cc0*/  IMAD.WIDE.U32 R2, R9, UR10, R2 ;  /* 0x0000000a09027c25 */ /* 0x000fc8000f8e0002 */
[----:B------:R-:W-:Y:S01]  /*0cd0*/  IMAD R11, R11, UR10, R0 ;  /* 0x0000000a0b0b7c24 */ /* 0x000fe2000f8e0200 */
[----:B-1----:R-:W-:-:S04]  /*0ce0*/  LEA R4, P0, R2, UR8, 0x2 ;  /* 0x0000000802047c11 */ /* 0x002fc8000f8010ff */
[----:B------:R-:W-:-:S04]  /*0cf0*/  IADD3 R3, PT, PT, R3, R11, RZ ;  /* 0x0000000b03037210 */ /* 0x000fc80007ffe0ff */
[----:B------:R-:W-:-:S05]  /*0d00*/  LEA.HI.X R5, R2, UR9, R3, 0x2, P0 ;  /* 0x0000000902057c11 */ /* 0x000fca00080f1403 */
[----:B------:R-:W-:Y:S01]  /*0d10*/  STG.E desc[UR6][R4.64+0x10], R7 ;  /* 0x0000100704007986 */ /* 0x000fe2000c101906 */
[----:B------:R-:W-:Y:S05]  /*0d20*/  EXIT ;  /* 0x000000000000794d */ /* 0x000fea0003800000 */
        .weak           $__internal_1_$__cuda_sm3x_div_rn_noftz_f32_slowpath
        .type           $__internal_1_$__cuda_sm3x_div_rn_noftz_f32_slowpath,@function
        .size           $__internal_1_$__cuda_sm3x_div_rn_noftz_f32_slowpath,(.L_x_63 - $__internal_1_$__cuda_sm3x_div_rn_noftz_f32_slowpath)
$__internal_1_$__cuda_sm3x_div_rn_noftz_f32_slowpath:
[----:B------:R-:W-:Y:S01]  /*0d30*/  SHF.R.U32.HI R7, RZ, 0x17, R15 ;  /* 0x00000017ff077819 */ /* 0x000fe2000001160f */
[----:B------:R-:W-:Y:S01]  /*0d40*/  BSSY.RECONVERGENT B1, `(.L_x_50) ;  /* 0x0000064000017945 */ /* 0x000fe20003800200 */
[----:B------:R-:W-:Y:S02]  /*0d50*/  SHF.R.U32.HI R3, RZ, 0x17, R0 ;  /* 0x00000017ff037819 */ /* 0x000fe40000011600 */
[----:B------:R-:W-:Y:S02]  /*0d60*/  LOP3.LUT R7, R7, 0xff, RZ, 0xc0, !PT ;  /* 0x000000ff07077812 */ /* 0x000fe400078ec0ff */
[----:B------:R-:W-:Y:S02]  /*0d70*/  LOP3.LUT R8, R3, 0xff, RZ, 0xc0, !PT ;  /* 0x000000ff03087812 */ /* 0x000fe400078ec0ff */
[----:B------:R-:W-:Y:S01]  /*0d80*/  MOV R9, R0 ;  /* 0x0000000000097202 */ /* 0x000fe20000000f00 */
[----:B------:R-:W-:Y:S02]  /*0d90*/  VIADD R12, R7, 0xffffffff ;  /* 0xffffffff070c7836 */ /* 0x000fe40000000000 */
[----:B------:R-:W-:-:S03]  /*0da0*/  VIADD R10, R8, 0xffffffff ;  /* 0xffffffff080a7836 */ /* 0x000fc60000000000 */
[----:B------:R-:W-:-:S04]  /*0db0*/  ISETP.GT.U32.AND P0, PT, R12, 0xfd, PT ;  /* 0x000000fd0c00780c */ /* 0x000fc80003f04070 */
[----:B------:R-:W-:-:S13]  /*0dc0*/  ISETP.GT.U32.OR P0, PT, R10, 0xfd, P0 ;  /* 0x000000fd0a00780c */ /* 0x000fda0000704470 */
[----:B------:R-:W-:Y:S01]  /*0dd0*/  @!P0 IMAD.MOV.U32 R6, RZ, RZ, RZ ;  /* 0x000000ffff068224 */ /* 0x000fe200078e00ff */
[----:B------:R-:W-:Y:S06]  /*0de0*/  @!P0 BRA `(.L_x_51) ;  /* 0x0000000000608947 */ /* 0x000fec0003800000 */
[----:B------:R-:W-:Y:S01]  /*0df0*/  FSETP.GTU.FTZ.AND P0, PT, |R0|, +INF , PT ;  /* 0x7f8000000000780b */ /* 0x000fe20003f1c200 */
[----:B------:R-:W-:Y:S01]  /*0e00*/  IMAD.MOV.U32 R3, RZ, RZ, R15 ;  /* 0x000000ffff037224 */ /* 0x000fe200078e000f */
[----:B------:R-:W-:-:S04]  /*0e10*/  FSETP.GTU.FTZ.AND P1, PT, |R15|, +INF , PT ;  /* 0x7f8000000f00780b */ /* 0x000fc80003f3c200 */
[----:B------:R-:W-:-:S13]  /*0e20*/  PLOP3.LUT P0, PT, P0, P1, PT, 0xf8, 0x8f ;  /* 0x00000000008f781c */ /* 0x000fda0000703f70 */
[----:B------:R-:W-:Y:S05]  /*0e30*/  @P0 BRA `(.L_x_52) ;  /* 0x00000004004c0947 */ /* 0x000fea0003800000 */
[----:B------:R-:W-:-:S13]  /*0e40*/  LOP3.LUT P0, RZ, R15, 0x7fffffff, R9, 0xc8, !PT ;  /* 0x7fffffff0fff7812 */ /* 0x000fda000780c809 */
[----:B------:R-:W-:Y:S05]  /*0e50*/  @!P0 BRA `(.L_x_53) ;  /* 0x00000004003c8947 */ /* 0x000fea0003800000 */
[C---:B------:R-:W-:Y:S02]  /*0e60*/  FSETP.NEU.FTZ.AND P2, PT, |R0|.reuse, +INF , PT ;  /* 0x7f8000000000780b */ /* 0x040fe40003f5d200 */
        /* <DEDUP_REMOVED lines=12> */
[----:B------:R-:W-:Y:S02]  /*0f30*/  @!P0 IMAD.MOV.U32 R6, RZ, RZ, -0x40 ;  /* 0xffffffc0ff068424 */ /* 0x000fe400078e00ff */
[----:B------:R-:W-:Y:S01]  /*0f40*/  @!P0 FFMA R9, R0, 1.84467440737095516160e+19, RZ ;  /* 0x5f80000000098823 */ /* 0x000fe200000000ff */
[----:B------:R-:W-:Y:S02]  /*0f50*/  @!P1 FFMA R15, R3, 1.84467440737095516160e+19, RZ ;  /* 0x5f800000030f9823 */ /* 0x000fe400000000ff */
[----:B------:R-:W-:-:S07]  /*0f60*/  @!P1 IADD3 R6, PT, PT, R6, 0x40, RZ ;  /* 0x0000004006069810 */ /* 0x000fce0007ffe0ff */
.L_x_51:
[----:B------:R-:W-:Y:S01]  /*0f70*/  LEA R0, R7, 0xc0800000, 0x17 ;  /* 0xc080000007007811 */ /* 0x000fe200078eb8ff */
[----:B------:R-:W-:Y:S01]  /*0f80*/  BSSY.RECONVERGENT B2, `(.L_x_56) ;  /* 0x0000036000027945 */ /* 0x000fe20003800200 */
[----:B------:R-:W-:-:S03]  /*0f90*/  IADD3 R8, PT, PT, R8, -0x7f, RZ ;  /* 0xffffff8108087810 */ /* 0x000fc60007ffe0ff */
[----:B------:R-:W-:Y:S01]  /*0fa0*/  IMAD.IADD R15, R15, 0x1, -R0 ;  /* 0x000000010f0f7824 */ /* 0x000fe200078e0a00 */
[C---:B------:R-:W-:Y:S01]  /*0fb0*/  IADD3 R7, PT, PT, R8.reuse, 0x7f, -R7 ;  /* 0x0000007f08077810 */ /* 0x040fe20007ffe807 */
[----:B------:R-:W-:Y:S02]  /*0fc0*/  IMAD R0, R8, -0x800000, R9 ;  /* 0xff80000008007824 */ /* 0x000fe400078e0209 */
[----:B------:R-:W0:Y:S01]  /*0fd0*/  MUFU.RCP R3, R15 ;  /* 0x0000000f00037308 */ /* 0x000e220000001000 */
[----:B------:R-:W-:Y:S01]  /*0fe0*/  FADD.FTZ R13, -R15, -RZ ;  /* 0x800000ff0f0d7221 */ /* 0x000fe20000010100 */
[----:B------:R-:W-:-:S03]  /*0ff0*/  IMAD.IADD R7, R7, 0x1, R6 ;  /* 0x0000000107077824 */ /* 0x000fc600078e0206 */
[----:B0-----:R-:W-:-:S04]  /*1000*/  FFMA R10, R3, R13, 1 ;  /* 0x3f800000030a7423 */ /* 0x001fc8000000000d */
[----:B------:R-:W-:-:S04]  /*1010*/  FFMA R12, R3, R10, R3 ;  /* 0x0000000a030c7223 */ /* 0x000fc80000000003 */
[----:B------:R-:W-:-:S04]  /*1020*/  FFMA R3, R0, R12, RZ ;  /* 0x0000000c00037223 */ /* 0x000fc800000000ff */
[----:B------:R-:W-:-:S04]  /*1030*/  FFMA R10, R13, R3, R0 ;  /* 0x000000030d0a7223 */ /* 0x000fc80000000000 */
[----:B------:R-:W-:-:S04]  /*1040*/  FFMA R9, R12, R10, R3 ;  /* 0x0000000a0c097223 */ /* 0x000fc80000000003 */
[----:B------:R-:W-:-:S04]  /*1050*/  FFMA R10, R13, R9, R0 ;  /* 0x000000090d0a7223 */ /* 0x000fc80000000000 */
[----:B------:R-:W-:-:S05]  /*1060*/  FFMA R0, R12, R10, R9 ;  /* 0x0000000a0c007223 */ /* 0x000fca0000000009 */
[----:B------:R-:W-:-:S04]  /*1070*/  SHF.R.U32.HI R3, RZ, 0x17, R0 ;  /* 0x00000017ff037819 */ /* 0x000fc80000011600 */
[----:B------:R-:W-:-:S04]  /*1080*/  LOP3.LUT R3, R3, 0xff, RZ, 0xc0, !PT ;  /* 0x000000ff03037812 */ /* 0x000fc800078ec0ff */
[----:B------:R-:W-:-:S05]  /*1090*/  IADD3 R13, PT, PT, R3, R7, RZ ;  /* 0x00000007030d7210 */ /* 0x000fca0007ffe0ff */
[----:B------:R-:W-:-:S05]  /*10a0*/  VIADD R3, R13, 0xffffffff ;  /* 0xffffffff0d037836 */ /* 0x000fca0000000000 */
        /* <DEDUP_REMOVED lines=10> */
[C---:B------:R-:W-:Y:S01]  /*1150*/  IADD3 R8, PT, PT, R13.reuse, 0x20, RZ ;  /* 0x000000200d087810 */ /* 0x040fe20007ffe0ff */
[CCC-:B------:R-:W-:Y:S01]  /*1160*/  FFMA.RM R6, R12.reuse, R10.reuse, R9.reuse ;  /* 0x0000000a0c067223 */ /* 0x1c0fe20000004009 */
[----:B------:R-:W-:Y:S02]  /*1170*/  ISETP.NE.AND P2, PT, R13, RZ, PT ;  /* 0x000000ff0d00720c */ /* 0x000fe40003f45270 */
[----:B------:R-:W-:Y:S01]  /*1180*/  LOP3.LUT R7, R3, 0x7fffff, RZ, 0xc0, !PT ;  /* 0x007fffff03077812 */ /* 0x000fe200078ec0ff */
[----:B------:R-:W-:Y:S01]  /*1190*/  FFMA.RP R3, R12, R10, R9 ;  /* 0x0000000a0c037223 */ /* 0x000fe20000008009 */
[----:B------:R-:W-:Y:S01]  /*11a0*/  IMAD.MOV R9, RZ, RZ, -R13 ;  /* 0x000000ffff097224 */ /* 0x000fe200078e0a0d */
[----:B------:R-:W-:Y:S02]  /*11b0*/  ISETP.NE.AND P1, PT, R13, RZ, PT ;  /* 0x000000ff0d00720c */ /* 0x000fe40003f25270 */
[----:B------:R-:W-:-:S02]  /*11c0*/  LOP3.LUT R7, R7, 0x800000, RZ, 0xfc, !PT ;  /* 0x0080000007077812 */ /* 0x000fc400078efcff */
[----:B------:R-:W-:Y:S02]  /*11d0*/  FSETP.NEU.FTZ.AND P0, PT, R3, R6, PT ;  /* 0x000000060300720b */ /* 0x000fe40003f1d000 */
[----:B------:R-:W-:Y:S02]  /*11e0*/  SHF.L.U32 R8, R7, R8, RZ ;  /* 0x0000000807087219 */ /* 0x000fe400000006ff */
[----:B------:R-:W-:Y:S02]  /*11f0*/  SEL R6, R9, RZ, P2 ;  /* 0x000000ff09067207 */ /* 0x000fe40001000000 */
[----:B------:R-:W-:Y:S02]  /*1200*/  ISETP.NE.AND P1, PT, R8, RZ, P1 ;  /* 0x000000ff0800720c */ /* 0x000fe40000f25270 */
[----:B------:R-:W-:Y:S02]  /*1210*/  SHF.R.U32.HI R6, RZ, R6, R7 ;  /* 0x00000006ff067219 */ /* 0x000fe40000011607 */
[----:B------:R-:W-:-:S02]  /*1220*/  PLOP3.LUT P0, PT, P0, P1, PT, 0xf8, 0x8f ;  /* 0x00000000008f781c */ /* 0x000fc40000703f70 */
[----:B------:R-:W-:Y:S02]  /*1230*/  SHF.R.U32.HI R8, RZ, 0x1, R6 ;  /* 0x00000001ff087819 */ /* 0x000fe40000011606 */
[----:B------:R-:W-:-:S04]  /*1240*/  SEL R3, RZ, 0x1, !P0 ;  /* 0x00000001ff037807 */ /* 0x000fc80004000000 */
[----:B------:R-:W-:-:S04]  /*1250*/  LOP3.LUT R3, R3, 0x1, R8, 0xf8, !PT ;  /* 0x0000000103037812 */ /* 0x000fc800078ef808 */
[----:B------:R-:W-:-:S04]  /*1260*/  LOP3.LUT R3, R3, R6, RZ, 0xc0, !PT ;  /* 0x0000000603037212 */ /* 0x000fc800078ec0ff */
[----:B------:R-:W-:-:S04]  /*1270*/  IADD3 R3, PT, PT, R8, R3, RZ ;  /* 0x0000000308037210 */ /* 0x000fc80007ffe0ff */
[----:B------:R-:W-:Y:S01]  /*1280*/  LOP3.LUT R0, R3, R0, RZ, 0xfc, !PT ;  /* 0x0000000003007212 */ /* 0x000fe200078efcff */
[----:B------:R-:W-:Y:S06]  /*1290*/  BRA `(.L_x_59) ;  /* 0x0000000000107947 */ /* 0x000fec0003800000 */
.L_x_58:
[----:B------:R-:W-:-:S04]  /*12a0*/  LOP3.LUT R0, R0, 0x80000000, RZ, 0xc0, !PT ;  /* 0x8000000000007812 */ /* 0x000fc800078ec0ff */
[----:B------:R-:W-:Y:S01]  /*12b0*/  LOP3.LUT R0, R0, 0x7f800000, RZ, 0xfc, !PT ;  /* 0x7f80000000007812 */ /* 0x000fe200078efcff */
[----:B------:R-:W-:Y:S06]  /*12c0*/  BRA `(.L_x_59) ;  /* 0x0000000000047947 */ /* 0x000fec0003800000 */
.L_x_57:
[----:B------:R-:W-:-:S07]  /*12d0*/  IMAD R0, R7, 0x800000, R0 ;  /* 0x0080000007007824 */ /* 0x000fce00078e0200 */
.L_x_59:
[----:B------:R-:W-:Y:S05]  /*12e0*/  BSYNC.RECONVERGENT B2 ;  /* 0x0000000000027941 */ /* 0x000fea0003800200 */
.L_x_56:
[----:B------:R-:W-:Y:S05]  /*12f0*/  BRA `(.L_x_60) ;  /* 0x0000000000207947 */ /* 0x000fea0003800000 */
.L_x_55:
[----:B------:R-:W-:-:S04]  /*1300*/  LOP3.LUT R0, R15, 0x80000000, R9, 0x48, !PT ;  /* 0x800000000f007812 */ /* 0x000fc800078e4809 */
[----:B------:R-:W-:Y:S01]  /*1310*/  LOP3.LUT R0, R0, 0x7f800000, RZ, 0xfc, !PT ;  /* 0x7f80000000007812 */ /* 0x000fe200078efcff */
[----:B------:R-:W-:Y:S06]  /*1320*/  BRA `(.L_x_60) ;  /* 0x0000000000147947 */ /* 0x000fec0003800000 */
.L_x_54:
[----:B------:R-:W-:Y:S01]  /*1330*/  LOP3.LUT R0, R15, 0x80000000, R9, 0x48, !PT ;  /* 0x800000000f007812 */ /* 0x000fe200078e4809 */
[----:B------:R-:W-:Y:S06]  /*1340*/  BRA `(.L_x_60) ;  /* 0x00000000000c7947 */ /* 0x000fec0003800000 */
.L_x_53:
[----:B------:R-:W0:Y:S01]  /*1350*/  MUFU.RSQ R0, -QNAN ;  /* 0xffc0000000007908 */ /* 0x000e220000001400 */
[----:B------:R-:W-:Y:S05]  /*1360*/  BRA `(.L_x_60) ;  /* 0x0000000000047947 */ /* 0x000fea0003800000 */
.L_x_52:
[----:B------:R-:W-:-:S07]  /*1370*/  FADD.FTZ R0, R0, R3 ;  /* 0x0000000300007221 */ /* 0x000fce0000010000 */
.L_x_60:
[----:B------:R-:W-:Y:S05]  /*1380*/  BSYNC.RECONVERGENT B1 ;  /* 0x0000000000017941 */ /* 0x000fea0003800200 */
.L_x_50:
[----:B------:R-:W-:-:S04]  /*1390*/  HFMA2 R3, -RZ, RZ, 0, 0 ;  /* 0x00000000ff037431 */ /* 0x000fc800000001ff */
[----:B0-----:R-:W-:Y:S05]  /*13a0*/  RET.REL.NODEC R2 `(_Z27stencil_update_kernel_1stepPKfS0_Pfiiiiiiiiiiiifffff) ;  /* 0xffffffec02147950 */ /* 0x001fea0003c3ffff */
.L_x_61:
        /* <DEDUP_REMOVED lines=13> */
.L_x_63:


//--------------------- .nv.shared.reserved.0     --------------------------
	.section	.nv.shared.reserved.0,"aw",@nobits
	.weak		__nv_reservedSMEM_offset_0_alias
	.size		__nv_reservedSMEM_offset_0_alias, 0, 64
	.other		__nv_reservedSMEM_offset_0_alias,@"STO_CUDA_RESERVED_SHARED STV_DEFAULT"
__nv_reservedSMEM_offset_0_alias:
	.zero		0
	.zero		64


//--------------------- .nv.constant0._Z20source_inject_kernelPKfS0_S0_Pfiiiiiiiiiiffffffiiiii --------------------------
	.section	.nv.constant0._Z20source_inject_kernelPKfS0_S0_Pfiiiiiiiiiiffffffiiiii,"a",@progbits
	.sectionflags	@""
	.align	4
.nv.constant0._Z20source_inject_kernelPKfS0_S0_Pfiiiiiiiiiiffffffiiiii:
	.zero		1012


//--------------------- .nv.constant0._Z27stencil_update_kernel_1stepPKfS0_Pfiiiiiiiiiiiifffff --------------------------
	.section	.nv.constant0._Z27stencil_update_kernel_1stepPKfS0_Pfiiiiiiiiiiiifffff,"a",@progbits
	.sectionflags	@""
	.align	4
.nv.constant0._Z27stencil_update_kernel_1stepPKfS0_Pfiiiiiiiiiiiifffff:
	.zero		988


//--------------------- SYMBOLS --------------------------

	.type		.nv.reservedSmem.offset0,@object
	.size		.nv.reservedSmem.offset0,0x4
